//
// Generated by NVIDIA NVVM Compiler
//
// Compiler Build ID: CL-36424714
// Cuda compilation tools, release 13.0, V13.0.88
// Based on NVVM 20.0.0
//

.version 9.0
.target sm_100
.address_size 64

	// .globl	_Z20scanAndWritePartialsIiLb0EEvPT_S1_S1_mm
.extern .shared .align 16 .b8 my_smem[];

.visible .entry _Z20scanAndWritePartialsIiLb0EEvPT_S1_S1_mm(
	.param .u64 .ptr .align 1 _Z20scanAndWritePartialsIiLb0EEvPT_S1_S1_mm_param_0,
	.param .u64 .ptr .align 1 _Z20scanAndWritePartialsIiLb0EEvPT_S1_S1_mm_param_1,
	.param .u64 .ptr .align 1 _Z20scanAndWritePartialsIiLb0EEvPT_S1_S1_mm_param_2,
	.param .u64 _Z20scanAndWritePartialsIiLb0EEvPT_S1_S1_mm_param_3,
	.param .u64 _Z20scanAndWritePartialsIiLb0EEvPT_S1_S1_mm_param_4
)
{
	.reg .pred 	%p<35>;
	.reg .b32 	%r<53>;
	.reg .b64 	%rd<19>;

	ld.param.u64 	%rd10, [_Z20scanAndWritePartialsIiLb0EEvPT_S1_S1_mm_param_0];
	ld.param.u64 	%rd11, [_Z20scanAndWritePartialsIiLb0EEvPT_S1_S1_mm_param_2];
	ld.param.u64 	%rd12, [_Z20scanAndWritePartialsIiLb0EEvPT_S1_S1_mm_param_3];
	ld.param.u64 	%rd13, [_Z20scanAndWritePartialsIiLb0EEvPT_S1_S1_mm_param_4];
	mov.u32 	%r1, %tid.x;
	mov.u32 	%r10, %ctaid.x;
	cvt.u64.u32 	%rd18, %r10;
	setp.le.u64 	%p5, %rd13, %rd18;
	@%p5 bra 	$L__BB0_29;
	shl.b32 	%r11, %r1, 2;
	mov.u32 	%r12, my_smem;
	add.s32 	%r2, %r12, %r11;
	mov.u32 	%r13, %ntid.x;
	cvt.u64.u32 	%rd2, %r13;
	cvt.u64.u32 	%rd3, %r1;
	and.b32  	%r3, %r1, 31;
	shr.u32 	%r14, %r1, 3;
	and.b32  	%r15, %r14, 124;
	add.s32 	%r4, %r12, %r15;
	mov.u32 	%r16, %nctaid.x;
	cvt.u64.u32 	%rd4, %r16;
	cvta.to.global.u64 	%rd5, %rd11;
	cvta.to.global.u64 	%rd6, %rd10;
$L__BB0_2:
	mad.lo.s64 	%rd8, %rd18, %rd2, %rd3;
	setp.ge.u64 	%p6, %rd8, %rd12;
	mov.b32 	%r51, 0;
	@%p6 bra 	$L__BB0_4;
	shl.b64 	%rd14, %rd8, 2;
	add.s64 	%rd15, %rd5, %rd14;
	ld.global.u32 	%r51, [%rd15];
$L__BB0_4:
	setp.eq.s32 	%p8, %r3, 0;
	st.volatile.shared.u32 	[%r2], %r51;
	bar.sync 	0;
	mov.pred 	%p31, 0;
	mov.pred 	%p32, %p31;
	mov.pred 	%p33, %p31;
	mov.pred 	%p34, %p31;
	@%p8 bra 	$L__BB0_10;
	setp.eq.s32 	%p10, %r3, 1;
	ld.volatile.shared.u32 	%r18, [%r2+-4];
	ld.volatile.shared.u32 	%r19, [%r2];
	add.s32 	%r20, %r19, %r18;
	st.volatile.shared.u32 	[%r2], %r20;
	@%p10 bra 	$L__BB0_10;
	setp.lt.u32 	%p13, %r3, 4;
	ld.volatile.shared.u32 	%r21, [%r2+-8];
	ld.volatile.shared.u32 	%r22, [%r2];
	add.s32 	%r23, %r22, %r21;
	st.volatile.shared.u32 	[%r2], %r23;
	mov.pred 	%p33, -1;
	mov.pred 	%p32, %p31;
	mov.pred 	%p34, %p31;
	@%p13 bra 	$L__BB0_10;
	setp.lt.u32 	%p16, %r3, 8;
	ld.volatile.shared.u32 	%r24, [%r2+-16];
	ld.volatile.shared.u32 	%r25, [%r2];
	add.s32 	%r26, %r25, %r24;
	st.volatile.shared.u32 	[%r2], %r26;
	mov.pred 	%p32, -1;
	mov.pred 	%p33, %p32;
	mov.pred 	%p34, %p31;
	@%p16 bra 	$L__BB0_10;
	setp.lt.u32 	%p19, %r3, 16;
	ld.volatile.shared.u32 	%r27, [%r2+-32];
	ld.volatile.shared.u32 	%r28, [%r2];
	add.s32 	%r29, %r28, %r27;
	st.volatile.shared.u32 	[%r2], %r29;
	mov.pred 	%p32, -1;
	mov.pred 	%p34, %p32;
	@%p19 bra 	$L__BB0_10;
	ld.volatile.shared.u32 	%r30, [%r2+-64];
	ld.volatile.shared.u32 	%r31, [%r2];
	add.s32 	%r32, %r31, %r30;
	st.volatile.shared.u32 	[%r2], %r32;
	mov.pred 	%p31, -1;
	mov.pred 	%p32, %p31;
	mov.pred 	%p33, %p31;
	mov.pred 	%p34, %p31;
$L__BB0_10:
	setp.ne.s32 	%p21, %r3, 31;
	ld.volatile.shared.u32 	%r52, [%r2];
	bar.sync 	0;
	@%p21 bra 	$L__BB0_12;
	st.shared.u32 	[%r4+64], %r52;
$L__BB0_12:
	setp.gt.u32 	%p22, %r1, 31;
	bar.sync 	0;
	@%p22 bra 	$L__BB0_24;
	setp.eq.s32 	%p23, %r3, 0;
	@%p23 bra 	$L__BB0_15;
	ld.volatile.shared.u32 	%r33, [%r2+60];
	ld.volatile.shared.u32 	%r34, [%r2+64];
	add.s32 	%r35, %r34, %r33;
	st.volatile.shared.u32 	[%r2+64], %r35;
$L__BB0_15:
	not.pred 	%p24, %p33;
	@%p24 bra 	$L__BB0_17;
	ld.volatile.shared.u32 	%r36, [%r2+56];
	ld.volatile.shared.u32 	%r37, [%r2+64];
	add.s32 	%r38, %r37, %r36;
	st.volatile.shared.u32 	[%r2+64], %r38;
$L__BB0_17:
	not.pred 	%p25, %p32;
	@%p25 bra 	$L__BB0_19;
	ld.volatile.shared.u32 	%r39, [%r2+48];
	ld.volatile.shared.u32 	%r40, [%r2+64];
	add.s32 	%r41, %r40, %r39;
	st.volatile.shared.u32 	[%r2+64], %r41;
$L__BB0_19:
	not.pred 	%p26, %p34;
	@%p26 bra 	$L__BB0_21;
	ld.volatile.shared.u32 	%r42, [%r2+32];
	ld.volatile.shared.u32 	%r43, [%r2+64];
	add.s32 	%r44, %r43, %r42;
	st.volatile.shared.u32 	[%r2+64], %r44;
$L__BB0_21:
	not.pred 	%p27, %p31;
	@%p27 bra 	$L__BB0_23;
	ld.volatile.shared.u32 	%r45, [%r2];
	ld.volatile.shared.u32 	%r46, [%r2+64];
	add.s32 	%r47, %r46, %r45;
	st.volatile.shared.u32 	[%r2+64], %r47;
$L__BB0_23:
	ld.volatile.shared.u32 	%r48, [%r2+64];
$L__BB0_24:
	setp.lt.u32 	%p28, %r1, 32;
	bar.sync 	0;
	@%p28 bra 	$L__BB0_26;
	ld.shared.u32 	%r49, [%r4+60];
	add.s32 	%r52, %r49, %r52;
$L__BB0_26:
	setp.ge.u64 	%p29, %rd8, %rd12;
	bar.sync 	0;
	st.volatile.shared.u32 	[%r2], %r52;
	bar.sync 	0;
	bar.sync 	0;
	@%p29 bra 	$L__BB0_28;
	ld.volatile.shared.u32 	%r50, [%r2];
	shl.b64 	%rd16, %rd8, 2;
	add.s64 	%rd17, %rd6, %rd16;
	st.global.u32 	[%rd17], %r50;
$L__BB0_28:
	add.s64 	%rd18, %rd18, %rd4;
	setp.lt.u64 	%p30, %rd18, %rd13;
	@%p30 bra 	$L__BB0_2;
$L__BB0_29:
	ret;

}
	// .globl	_Z20scanAndWritePartialsIiLb1EEvPT_S1_S1_mm
.visible .entry _Z20scanAndWritePartialsIiLb1EEvPT_S1_S1_mm(
	.param .u64 .ptr .align 1 _Z20scanAndWritePartialsIiLb1EEvPT_S1_S1_mm_param_0,
	.param .u64 .ptr .align 1 _Z20scanAndWritePartialsIiLb1EEvPT_S1_S1_mm_param_1,
	.param .u64 .ptr .align 1 _Z20scanAndWritePartialsIiLb1EEvPT_S1_S1_mm_param_2,
	.param .u64 _Z20scanAndWritePartialsIiLb1EEvPT_S1_S1_mm_param_3,
	.param .u64 _Z20scanAndWritePartialsIiLb1EEvPT_S1_S1_mm_param_4
)
{
	.reg .pred 	%p<36>;
	.reg .b32 	%r<54>;
	.reg .b64 	%rd<23>;

	ld.param.u64 	%rd11, [_Z20scanAndWritePartialsIiLb1EEvPT_S1_S1_mm_param_0];
	ld.param.u64 	%rd12, [_Z20scanAndWritePartialsIiLb1EEvPT_S1_S1_mm_param_1];
	ld.param.u64 	%rd13, [_Z20scanAndWritePartialsIiLb1EEvPT_S1_S1_mm_param_2];
	ld.param.u64 	%rd14, [_Z20scanAndWritePartialsIiLb1EEvPT_S1_S1_mm_param_3];
	ld.param.u64 	%rd15, [_Z20scanAndWritePartialsIiLb1EEvPT_S1_S1_mm_param_4];
	mov.u32 	%r1, %tid.x;
	mov.u32 	%r11, %ctaid.x;
	cvt.u64.u32 	%rd22, %r11;
	setp.le.u64 	%p5, %rd15, %rd22;
	@%p5 bra 	$L__BB1_31;
	shl.b32 	%r12, %r1, 2;
	mov.u32 	%r13, my_smem;
	add.s32 	%r2, %r13, %r12;
	mov.u32 	%r14, %ntid.x;
	cvt.u64.u32 	%rd2, %r14;
	cvt.u64.u32 	%rd3, %r1;
	and.b32  	%r3, %r1, 31;
	shr.u32 	%r15, %r1, 3;
	and.b32  	%r16, %r15, 124;
	add.s32 	%r4, %r13, %r16;
	add.s32 	%r5, %r14, -1;
	mov.u32 	%r17, %nctaid.x;
	cvt.u64.u32 	%rd4, %r17;
	cvta.to.global.u64 	%rd5, %rd13;
	cvta.to.global.u64 	%rd6, %rd11;
	cvta.to.global.u64 	%rd7, %rd12;
$L__BB1_2:
	mad.lo.s64 	%rd9, %rd22, %rd2, %rd3;
	setp.ge.u64 	%p6, %rd9, %rd14;
	mov.b32 	%r52, 0;
	@%p6 bra 	$L__BB1_4;
	shl.b64 	%rd16, %rd9, 2;
	add.s64 	%rd17, %rd5, %rd16;
	ld.global.u32 	%r52, [%rd17];
$L__BB1_4:
	setp.eq.s32 	%p8, %r3, 0;
	st.volatile.shared.u32 	[%r2], %r52;
	bar.sync 	0;
	mov.pred 	%p32, 0;
	mov.pred 	%p33, %p32;
	mov.pred 	%p34, %p32;
	mov.pred 	%p35, %p32;
	@%p8 bra 	$L__BB1_10;
	setp.eq.s32 	%p10, %r3, 1;
	ld.volatile.shared.u32 	%r19, [%r2+-4];
	ld.volatile.shared.u32 	%r20, [%r2];
	add.s32 	%r21, %r20, %r19;
	st.volatile.shared.u32 	[%r2], %r21;
	@%p10 bra 	$L__BB1_10;
	setp.lt.u32 	%p13, %r3, 4;
	ld.volatile.shared.u32 	%r22, [%r2+-8];
	ld.volatile.shared.u32 	%r23, [%r2];
	add.s32 	%r24, %r23, %r22;
	st.volatile.shared.u32 	[%r2], %r24;
	mov.pred 	%p34, -1;
	mov.pred 	%p33, %p32;
	mov.pred 	%p35, %p32;
	@%p13 bra 	$L__BB1_10;
	setp.lt.u32 	%p16, %r3, 8;
	ld.volatile.shared.u32 	%r25, [%r2+-16];
	ld.volatile.shared.u32 	%r26, [%r2];
	add.s32 	%r27, %r26, %r25;
	st.volatile.shared.u32 	[%r2], %r27;
	mov.pred 	%p33, -1;
	mov.pred 	%p34, %p33;
	mov.pred 	%p35, %p32;
	@%p16 bra 	$L__BB1_10;
	setp.lt.u32 	%p19, %r3, 16;
	ld.volatile.shared.u32 	%r28, [%r2+-32];
	ld.volatile.shared.u32 	%r29, [%r2];
	add.s32 	%r30, %r29, %r28;
	st.volatile.shared.u32 	[%r2], %r30;
	mov.pred 	%p33, -1;
	mov.pred 	%p35, %p33;
	@%p19 bra 	$L__BB1_10;
	ld.volatile.shared.u32 	%r31, [%r2+-64];
	ld.volatile.shared.u32 	%r32, [%r2];
	add.s32 	%r33, %r32, %r31;
	st.volatile.shared.u32 	[%r2], %r33;
	mov.pred 	%p32, -1;
	mov.pred 	%p33, %p32;
	mov.pred 	%p34, %p32;
	mov.pred 	%p35, %p32;
$L__BB1_10:
	setp.ne.s32 	%p21, %r3, 31;
	ld.volatile.shared.u32 	%r53, [%r2];
	bar.sync 	0;
	@%p21 bra 	$L__BB1_12;
	st.shared.u32 	[%r4+64], %r53;
$L__BB1_12:
	setp.gt.u32 	%p22, %r1, 31;
	bar.sync 	0;
	@%p22 bra 	$L__BB1_24;
	@%p8 bra 	$L__BB1_15;
	ld.volatile.shared.u32 	%r34, [%r2+60];
	ld.volatile.shared.u32 	%r35, [%r2+64];
	add.s32 	%r36, %r35, %r34;
	st.volatile.shared.u32 	[%r2+64], %r36;
$L__BB1_15:
	not.pred 	%p24, %p34;
	@%p24 bra 	$L__BB1_17;
	ld.volatile.shared.u32 	%r37, [%r2+56];
	ld.volatile.shared.u32 	%r38, [%r2+64];
	add.s32 	%r39, %r38, %r37;
	st.volatile.shared.u32 	[%r2+64], %r39;
$L__BB1_17:
	not.pred 	%p25, %p33;
	@%p25 bra 	$L__BB1_19;
	ld.volatile.shared.u32 	%r40, [%r2+48];
	ld.volatile.shared.u32 	%r41, [%r2+64];
	add.s32 	%r42, %r41, %r40;
	st.volatile.shared.u32 	[%r2+64], %r42;
$L__BB1_19:
	not.pred 	%p26, %p35;
	@%p26 bra 	$L__BB1_21;
	ld.volatile.shared.u32 	%r43, [%r2+32];
	ld.volatile.shared.u32 	%r44, [%r2+64];
	add.s32 	%r45, %r44, %r43;
	st.volatile.shared.u32 	[%r2+64], %r45;
$L__BB1_21:
	not.pred 	%p27, %p32;
	@%p27 bra 	$L__BB1_23;
	ld.volatile.shared.u32 	%r46, [%r2];
	ld.volatile.shared.u32 	%r47, [%r2+64];
	add.s32 	%r48, %r47, %r46;
	st.volatile.shared.u32 	[%r2+64], %r48;
$L__BB1_23:
	ld.volatile.shared.u32 	%r49, [%r2+64];
$L__BB1_24:
	setp.lt.u32 	%p28, %r1, 32;
	bar.sync 	0;
	@%p28 bra 	$L__BB1_26;
	ld.shared.u32 	%r50, [%r4+60];
	add.s32 	%r53, %r50, %r53;
$L__BB1_26:
	bar.sync 	0;
	st.volatile.shared.u32 	[%r2], %r53;
	bar.sync 	0;
	bar.sync 	0;
	@%p6 bra 	$L__BB1_28;
	ld.volatile.shared.u32 	%r51, [%r2];
	shl.b64 	%rd18, %rd9, 2;
	add.s64 	%rd19, %rd6, %rd18;
	st.global.u32 	[%rd19], %r51;
$L__BB1_28:
	setp.ne.s32 	%p30, %r1, %r5;
	@%p30 bra 	$L__BB1_30;
	shl.b64 	%rd20, %rd22, 2;
	add.s64 	%rd21, %rd7, %rd20;
	st.global.u32 	[%rd21], %r53;
$L__BB1_30:
	add.s64 	%rd22, %rd22, %rd4;
	setp.lt.u64 	%p31, %rd22, %rd15;
	@%p31 bra 	$L__BB1_2;
$L__BB1_31:
	ret;

}
	// .globl	_Z14scanAddBaseSumIiEvPT_S1_mm
.visible .entry _Z14scanAddBaseSumIiEvPT_S1_mm(
	.param .u64 .ptr .align 1 _Z14scanAddBaseSumIiEvPT_S1_mm_param_0,
	.param .u64 .ptr .align 1 _Z14scanAddBaseSumIiEvPT_S1_mm_param_1,
	.param .u64 _Z14scanAddBaseSumIiEvPT_S1_mm_param_2,
	.param .u64 _Z14scanAddBaseSumIiEvPT_S1_mm_param_3
)
{
	.reg .pred 	%p<4>;
	.reg .b32 	%r<13>;
	.reg .b64 	%rd<18>;

	ld.param.u64 	%rd9, [_Z14scanAddBaseSumIiEvPT_S1_mm_param_0];
	ld.param.u64 	%rd10, [_Z14scanAddBaseSumIiEvPT_S1_mm_param_1];
	ld.param.u64 	%rd11, [_Z14scanAddBaseSumIiEvPT_S1_mm_param_3];
	mov.u32 	%r4, %ctaid.x;
	cvt.u64.u32 	%rd17, %r4;
	setp.le.u64 	%p1, %rd11, %rd17;
	@%p1 bra 	$L__BB2_5;
	mov.u32 	%r6, %tid.x;
	mov.u32 	%r7, %ntid.x;
	cvt.u64.u32 	%rd2, %r7;
	cvt.u64.u32 	%rd3, %r6;
	mov.u32 	%r8, %nctaid.x;
	cvt.u64.u32 	%rd4, %r8;
	cvta.to.global.u64 	%rd5, %rd10;
	cvta.to.global.u64 	%rd6, %rd9;
	mov.b32 	%r12, 0;
$L__BB2_2:
	setp.eq.s64 	%p2, %rd17, 0;
	@%p2 bra 	$L__BB2_4;
	shl.b64 	%rd12, %rd17, 2;
	add.s64 	%rd13, %rd5, %rd12;
	ld.global.u32 	%r12, [%rd13+-4];
$L__BB2_4:
	mad.lo.s64 	%rd14, %rd17, %rd2, %rd3;
	shl.b64 	%rd15, %rd14, 2;
	add.s64 	%rd16, %rd6, %rd15;
	ld.global.u32 	%r9, [%rd16];
	add.s32 	%r10, %r9, %r12;
	st.global.u32 	[%rd16], %r10;
	add.s64 	%rd17, %rd17, %rd4;
	setp.lt.u64 	%p3, %rd17, %rd11;
	@%p3 bra 	$L__BB2_2;
$L__BB2_5:
	ret;

}
	// .globl	_Z20scanAndWritePartialsIfLb0EEvPT_S1_S1_mm
.visible .entry _Z20scanAndWritePartialsIfLb0EEvPT_S1_S1_mm(
	.param .u64 .ptr .align 1 _Z20scanAndWritePartialsIfLb0EEvPT_S1_S1_mm_param_0,
	.param .u64 .ptr .align 1 _Z20scanAndWritePartialsIfLb0EEvPT_S1_S1_mm_param_1,
	.param .u64 .ptr .align 1 _Z20scanAndWritePartialsIfLb0EEvPT_S1_S1_mm_param_2,
	.param .u64 _Z20scanAndWritePartialsIfLb0EEvPT_S1_S1_mm_param_3,
	.param .u64 _Z20scanAndWritePartialsIfLb0EEvPT_S1_S1_mm_param_4
)
{
	.reg .pred 	%p<35>;
	.reg .b32 	%r<12>;
	.reg .b32 	%f<42>;
	.reg .b64 	%rd<19>;

	ld.param.u64 	%rd10, [_Z20scanAndWritePartialsIfLb0EEvPT_S1_S1_mm_param_0];
	ld.param.u64 	%rd11, [_Z20scanAndWritePartialsIfLb0EEvPT_S1_S1_mm_param_2];
	ld.param.u64 	%rd12, [_Z20scanAndWritePartialsIfLb0EEvPT_S1_S1_mm_param_3];
	ld.param.u64 	%rd13, [_Z20scanAndWritePartialsIfLb0EEvPT_S1_S1_mm_param_4];
	mov.u32 	%r1, %tid.x;
	mov.u32 	%r5, %ctaid.x;
	cvt.u64.u32 	%rd18, %r5;
	setp.le.u64 	%p5, %rd13, %rd18;
	@%p5 bra 	$L__BB3_29;
	shl.b32 	%r6, %r1, 2;
	mov.u32 	%r7, my_smem;
	add.s32 	%r2, %r7, %r6;
	mov.u32 	%r8, %ntid.x;
	cvt.u64.u32 	%rd2, %r8;
	cvt.u64.u32 	%rd3, %r1;
	and.b32  	%r3, %r1, 31;
	shr.u32 	%r9, %r1, 3;
	and.b32  	%r10, %r9, 124;
	add.s32 	%r4, %r7, %r10;
	mov.u32 	%r11, %nctaid.x;
	cvt.u64.u32 	%rd4, %r11;
	cvta.to.global.u64 	%rd5, %rd11;
	cvta.to.global.u64 	%rd6, %rd10;
$L__BB3_2:
	mad.lo.s64 	%rd8, %rd18, %rd2, %rd3;
	setp.ge.u64 	%p6, %rd8, %rd12;
	mov.f32 	%f40, 0f00000000;
	@%p6 bra 	$L__BB3_4;
	shl.b64 	%rd14, %rd8, 2;
	add.s64 	%rd15, %rd5, %rd14;
	ld.global.f32 	%f40, [%rd15];
$L__BB3_4:
	setp.eq.s32 	%p8, %r3, 0;
	st.volatile.shared.f32 	[%r2], %f40;
	bar.sync 	0;
	mov.pred 	%p31, 0;
	mov.pred 	%p32, %p31;
	mov.pred 	%p33, %p31;
	mov.pred 	%p34, %p31;
	@%p8 bra 	$L__BB3_10;
	setp.eq.s32 	%p10, %r3, 1;
	ld.volatile.shared.f32 	%f7, [%r2+-4];
	ld.volatile.shared.f32 	%f8, [%r2];
	add.f32 	%f9, %f7, %f8;
	st.volatile.shared.f32 	[%r2], %f9;
	@%p10 bra 	$L__BB3_10;
	setp.lt.u32 	%p13, %r3, 4;
	ld.volatile.shared.f32 	%f10, [%r2+-8];
	ld.volatile.shared.f32 	%f11, [%r2];
	add.f32 	%f12, %f10, %f11;
	st.volatile.shared.f32 	[%r2], %f12;
	mov.pred 	%p33, -1;
	mov.pred 	%p32, %p31;
	mov.pred 	%p34, %p31;
	@%p13 bra 	$L__BB3_10;
	setp.lt.u32 	%p16, %r3, 8;
	ld.volatile.shared.f32 	%f13, [%r2+-16];
	ld.volatile.shared.f32 	%f14, [%r2];
	add.f32 	%f15, %f13, %f14;
	st.volatile.shared.f32 	[%r2], %f15;
	mov.pred 	%p32, -1;
	mov.pred 	%p33, %p32;
	mov.pred 	%p34, %p31;
	@%p16 bra 	$L__BB3_10;
	setp.lt.u32 	%p19, %r3, 16;
	ld.volatile.shared.f32 	%f16, [%r2+-32];
	ld.volatile.shared.f32 	%f17, [%r2];
	add.f32 	%f18, %f16, %f17;
	st.volatile.shared.f32 	[%r2], %f18;
	mov.pred 	%p32, -1;
	mov.pred 	%p34, %p32;
	@%p19 bra 	$L__BB3_10;
	ld.volatile.shared.f32 	%f19, [%r2+-64];
	ld.volatile.shared.f32 	%f20, [%r2];
	add.f32 	%f21, %f19, %f20;
	st.volatile.shared.f32 	[%r2], %f21;
	mov.pred 	%p31, -1;
	mov.pred 	%p32, %p31;
	mov.pred 	%p33, %p31;
	mov.pred 	%p34, %p31;
$L__BB3_10:
	setp.ne.s32 	%p21, %r3, 31;
	ld.volatile.shared.f32 	%f41, [%r2];
	bar.sync 	0;
	@%p21 bra 	$L__BB3_12;
	st.shared.f32 	[%r4+64], %f41;
$L__BB3_12:
	setp.gt.u32 	%p22, %r1, 31;
	bar.sync 	0;
	@%p22 bra 	$L__BB3_24;
	setp.eq.s32 	%p23, %r3, 0;
	@%p23 bra 	$L__BB3_15;
	ld.volatile.shared.f32 	%f22, [%r2+60];
	ld.volatile.shared.f32 	%f23, [%r2+64];
	add.f32 	%f24, %f22, %f23;
	st.volatile.shared.f32 	[%r2+64], %f24;
$L__BB3_15:
	not.pred 	%p24, %p33;
	@%p24 bra 	$L__BB3_17;
	ld.volatile.shared.f32 	%f25, [%r2+56];
	ld.volatile.shared.f32 	%f26, [%r2+64];
	add.f32 	%f27, %f25, %f26;
	st.volatile.shared.f32 	[%r2+64], %f27;
$L__BB3_17:
	not.pred 	%p25, %p32;
	@%p25 bra 	$L__BB3_19;
	ld.volatile.shared.f32 	%f28, [%r2+48];
	ld.volatile.shared.f32 	%f29, [%r2+64];
	add.f32 	%f30, %f28, %f29;
	st.volatile.shared.f32 	[%r2+64], %f30;
$L__BB3_19:
	not.pred 	%p26, %p34;
	@%p26 bra 	$L__BB3_21;
	ld.volatile.shared.f32 	%f31, [%r2+32];
	ld.volatile.shared.f32 	%f32, [%r2+64];
	add.f32 	%f33, %f31, %f32;
	st.volatile.shared.f32 	[%r2+64], %f33;
$L__BB3_21:
	not.pred 	%p27, %p31;
	@%p27 bra 	$L__BB3_23;
	ld.volatile.shared.f32 	%f34, [%r2];
	ld.volatile.shared.f32 	%f35, [%r2+64];
	add.f32 	%f36, %f34, %f35;
	st.volatile.shared.f32 	[%r2+64], %f36;
$L__BB3_23:
	ld.volatile.shared.f32 	%f37, [%r2+64];
$L__BB3_24:
	setp.lt.u32 	%p28, %r1, 32;
	bar.sync 	0;
	@%p28 bra 	$L__BB3_26;
	ld.shared.f32 	%f38, [%r4+60];
	add.f32 	%f41, %f41, %f38;
$L__BB3_26:
	setp.ge.u64 	%p29, %rd8, %rd12;
	bar.sync 	0;
	st.volatile.shared.f32 	[%r2], %f41;
	bar.sync 	0;
	bar.sync 	0;
	@%p29 bra 	$L__BB3_28;
	ld.volatile.shared.f32 	%f39, [%r2];
	shl.b64 	%rd16, %rd8, 2;
	add.s64 	%rd17, %rd6, %rd16;
	st.global.f32 	[%rd17], %f39;
$L__BB3_28:
	add.s64 	%rd18, %rd18, %rd4;
	setp.lt.u64 	%p30, %rd18, %rd13;
	@%p30 bra 	$L__BB3_2;
$L__BB3_29:
	ret;

}
	// .globl	_Z20scanAndWritePartialsIfLb1EEvPT_S1_S1_mm
.visible .entry _Z20scanAndWritePartialsIfLb1EEvPT_S1_S1_mm(
	.param .u64 .ptr .align 1 _Z20scanAndWritePartialsIfLb1EEvPT_S1_S1_mm_param_0,
	.param .u64 .ptr .align 1 _Z20scanAndWritePartialsIfLb1EEvPT_S1_S1_mm_param_1,
	.param .u64 .ptr .align 1 _Z20scanAndWritePartialsIfLb1EEvPT_S1_S1_mm_param_2,
	.param .u64 _Z20scanAndWritePartialsIfLb1EEvPT_S1_S1_mm_param_3,
	.param .u64 _Z20scanAndWritePartialsIfLb1EEvPT_S1_S1_mm_param_4
)
{
	.reg .pred 	%p<36>;
	.reg .b32 	%r<13>;
	.reg .b32 	%f<42>;
	.reg .b64 	%rd<23>;

	ld.param.u64 	%rd11, [_Z20scanAndWritePartialsIfLb1EEvPT_S1_S1_mm_param_0];
	ld.param.u64 	%rd12, [_Z20scanAndWritePartialsIfLb1EEvPT_S1_S1_mm_param_1];
	ld.param.u64 	%rd13, [_Z20scanAndWritePartialsIfLb1EEvPT_S1_S1_mm_param_2];
	ld.param.u64 	%rd14, [_Z20scanAndWritePartialsIfLb1EEvPT_S1_S1_mm_param_3];
	ld.param.u64 	%rd15, [_Z20scanAndWritePartialsIfLb1EEvPT_S1_S1_mm_param_4];
	mov.u32 	%r1, %tid.x;
	mov.u32 	%r6, %ctaid.x;
	cvt.u64.u32 	%rd22, %r6;
	setp.le.u64 	%p5, %rd15, %rd22;
	@%p5 bra 	$L__BB4_31;
	shl.b32 	%r7, %r1, 2;
	mov.u32 	%r8, my_smem;
	add.s32 	%r2, %r8, %r7;
	mov.u32 	%r9, %ntid.x;
	cvt.u64.u32 	%rd2, %r9;
	cvt.u64.u32 	%rd3, %r1;
	and.b32  	%r3, %r1, 31;
	shr.u32 	%r10, %r1, 3;
	and.b32  	%r11, %r10, 124;
	add.s32 	%r4, %r8, %r11;
	add.s32 	%r5, %r9, -1;
	mov.u32 	%r12, %nctaid.x;
	cvt.u64.u32 	%rd4, %r12;
	cvta.to.global.u64 	%rd5, %rd13;
	cvta.to.global.u64 	%rd6, %rd11;
	cvta.to.global.u64 	%rd7, %rd12;
$L__BB4_2:
	mad.lo.s64 	%rd9, %rd22, %rd2, %rd3;
	setp.ge.u64 	%p6, %rd9, %rd14;
	mov.f32 	%f40, 0f00000000;
	@%p6 bra 	$L__BB4_4;
	shl.b64 	%rd16, %rd9, 2;
	add.s64 	%rd17, %rd5, %rd16;
	ld.global.f32 	%f40, [%rd17];
$L__BB4_4:
	setp.eq.s32 	%p8, %r3, 0;
	st.volatile.shared.f32 	[%r2], %f40;
	bar.sync 	0;
	mov.pred 	%p32, 0;
	mov.pred 	%p33, %p32;
	mov.pred 	%p34, %p32;
	mov.pred 	%p35, %p32;
	@%p8 bra 	$L__BB4_10;
	setp.eq.s32 	%p10, %r3, 1;
	ld.volatile.shared.f32 	%f7, [%r2+-4];
	ld.volatile.shared.f32 	%f8, [%r2];
	add.f32 	%f9, %f7, %f8;
	st.volatile.shared.f32 	[%r2], %f9;
	@%p10 bra 	$L__BB4_10;
	setp.lt.u32 	%p13, %r3, 4;
	ld.volatile.shared.f32 	%f10, [%r2+-8];
	ld.volatile.shared.f32 	%f11, [%r2];
	add.f32 	%f12, %f10, %f11;
	st.volatile.shared.f32 	[%r2], %f12;
	mov.pred 	%p34, -1;
	mov.pred 	%p33, %p32;
	mov.pred 	%p35, %p32;
	@%p13 bra 	$L__BB4_10;
	setp.lt.u32 	%p16, %r3, 8;
	ld.volatile.shared.f32 	%f13, [%r2+-16];
	ld.volatile.shared.f32 	%f14, [%r2];
	add.f32 	%f15, %f13, %f14;
	st.volatile.shared.f32 	[%r2], %f15;
	mov.pred 	%p33, -1;
	mov.pred 	%p34, %p33;
	mov.pred 	%p35, %p32;
	@%p16 bra 	$L__BB4_10;
	setp.lt.u32 	%p19, %r3, 16;
	ld.volatile.shared.f32 	%f16, [%r2+-32];
	ld.volatile.shared.f32 	%f17, [%r2];
	add.f32 	%f18, %f16, %f17;
	st.volatile.shared.f32 	[%r2], %f18;
	mov.pred 	%p33, -1;
	mov.pred 	%p35, %p33;
	@%p19 bra 	$L__BB4_10;
	ld.volatile.shared.f32 	%f19, [%r2+-64];
	ld.volatile.shared.f32 	%f20, [%r2];
	add.f32 	%f21, %f19, %f20;
	st.volatile.shared.f32 	[%r2], %f21;
	mov.pred 	%p32, -1;
	mov.pred 	%p33, %p32;
	mov.pred 	%p34, %p32;
	mov.pred 	%p35, %p32;
$L__BB4_10:
	setp.ne.s32 	%p21, %r3, 31;
	ld.volatile.shared.f32 	%f41, [%r2];
	bar.sync 	0;
	@%p21 bra 	$L__BB4_12;
	st.shared.f32 	[%r4+64], %f41;
$L__BB4_12:
	setp.gt.u32 	%p22, %r1, 31;
	bar.sync 	0;
	@%p22 bra 	$L__BB4_24;
	@%p8 bra 	$L__BB4_15;
	ld.volatile.shared.f32 	%f22, [%r2+60];
	ld.volatile.shared.f32 	%f23, [%r2+64];
	add.f32 	%f24, %f22, %f23;
	st.volatile.shared.f32 	[%r2+64], %f24;
$L__BB4_15:
	not.pred 	%p24, %p34;
	@%p24 bra 	$L__BB4_17;
	ld.volatile.shared.f32 	%f25, [%r2+56];
	ld.volatile.shared.f32 	%f26, [%r2+64];
	add.f32 	%f27, %f25, %f26;
	st.volatile.shared.f32 	[%r2+64], %f27;
$L__BB4_17:
	not.pred 	%p25, %p33;
	@%p25 bra 	$L__BB4_19;
	ld.volatile.shared.f32 	%f28, [%r2+48];
	ld.volatile.shared.f32 	%f29, [%r2+64];
	add.f32 	%f30, %f28, %f29;
	st.volatile.shared.f32 	[%r2+64], %f30;
$L__BB4_19:
	not.pred 	%p26, %p35;
	@%p26 bra 	$L__BB4_21;
	ld.volatile.shared.f32 	%f31, [%r2+32];
	ld.volatile.shared.f32 	%f32, [%r2+64];
	add.f32 	%f33, %f31, %f32;
	st.volatile.shared.f32 	[%r2+64], %f33;
$L__BB4_21:
	not.pred 	%p27, %p32;
	@%p27 bra 	$L__BB4_23;
	ld.volatile.shared.f32 	%f34, [%r2];
	ld.volatile.shared.f32 	%f35, [%r2+64];
	add.f32 	%f36, %f34, %f35;
	st.volatile.shared.f32 	[%r2+64], %f36;
$L__BB4_23:
	ld.volatile.shared.f32 	%f37, [%r2+64];
$L__BB4_24:
	setp.lt.u32 	%p28, %r1, 32;
	bar.sync 	0;
	@%p28 bra 	$L__BB4_26;
	ld.shared.f32 	%f38, [%r4+60];
	add.f32 	%f41, %f41, %f38;
$L__BB4_26:
	bar.sync 	0;
	st.volatile.shared.f32 	[%r2], %f41;
	bar.sync 	0;
	bar.sync 	0;
	@%p6 bra 	$L__BB4_28;
	ld.volatile.shared.f32 	%f39, [%r2];
	shl.b64 	%rd18, %rd9, 2;
	add.s64 	%rd19, %rd6, %rd18;
	st.global.f32 	[%rd19], %f39;
$L__BB4_28:
	setp.ne.s32 	%p30, %r1, %r5;
	@%p30 bra 	$L__BB4_30;
	shl.b64 	%rd20, %rd22, 2;
	add.s64 	%rd21, %rd7, %rd20;
	st.global.f32 	[%rd21], %f41;
$L__BB4_30:
	add.s64 	%rd22, %rd22, %rd4;
	setp.lt.u64 	%p31, %rd22, %rd15;
	@%p31 bra 	$L__BB4_2;
$L__BB4_31:
	ret;

}
	// .globl	_Z14scanAddBaseSumIfEvPT_S1_mm
.visible .entry _Z14scanAddBaseSumIfEvPT_S1_mm(
	.param .u64 .ptr .align 1 _Z14scanAddBaseSumIfEvPT_S1_mm_param_0,
	.param .u64 .ptr .align 1 _Z14scanAddBaseSumIfEvPT_S1_mm_param_1,
	.param .u64 _Z14scanAddBaseSumIfEvPT_S1_mm_param_2,
	.param .u64 _Z14scanAddBaseSumIfEvPT_S1_mm_param_3
)
{
	.reg .pred 	%p<4>;
	.reg .b32 	%r<5>;
	.reg .b32 	%f<9>;
	.reg .b64 	%rd<18>;

	ld.param.u64 	%rd9, [_Z14scanAddBaseSumIfEvPT_S1_mm_param_0];
	ld.param.u64 	%rd10, [_Z14scanAddBaseSumIfEvPT_S1_mm_param_1];
	ld.param.u64 	%rd11, [_Z14scanAddBaseSumIfEvPT_S1_mm_param_3];
	mov.u32 	%r1, %ctaid.x;
	cvt.u64.u32 	%rd17, %r1;
	setp.le.u64 	%p1, %rd11, %rd17;
	@%p1 bra 	$L__BB5_5;
	mov.u32 	%r2, %tid.x;
	mov.u32 	%r3, %ntid.x;
	cvt.u64.u32 	%rd2, %r3;
	cvt.u64.u32 	%rd3, %r2;
	mov.u32 	%r4, %nctaid.x;
	cvt.u64.u32 	%rd4, %r4;
	cvta.to.global.u64 	%rd5, %rd10;
	cvta.to.global.u64 	%rd6, %rd9;
	mov.f32 	%f8, 0f00000000;
$L__BB5_2:
	setp.eq.s64 	%p2, %rd17, 0;
	@%p2 bra 	$L__BB5_4;
	shl.b64 	%rd12, %rd17, 2;
	add.s64 	%rd13, %rd5, %rd12;
	ld.global.f32 	%f8, [%rd13+-4];
$L__BB5_4:
	mad.lo.s64 	%rd14, %rd17, %rd2, %rd3;
	shl.b64 	%rd15, %rd14, 2;
	add.s64 	%rd16, %rd6, %rd15;
	ld.global.f32 	%f5, [%rd16];
	add.f32 	%f6, %f8, %f5;
	st.global.f32 	[%rd16], %f6;
	add.s64 	%rd17, %rd17, %rd4;
	setp.lt.u64 	%p3, %rd17, %rd11;
	@%p3 bra 	$L__BB5_2;
$L__BB5_5:
	ret;

}
	// .globl	_Z20scanAndWritePartialsIdLb0EEvPT_S1_S1_mm
.visible .entry _Z20scanAndWritePartialsIdLb0EEvPT_S1_S1_mm(
	.param .u64 .ptr .align 1 _Z20scanAndWritePartialsIdLb0EEvPT_S1_S1_mm_param_0,
	.param .u64 .ptr .align 1 _Z20scanAndWritePartialsIdLb0EEvPT_S1_S1_mm_param_1,
	.param .u64 .ptr .align 1 _Z20scanAndWritePartialsIdLb0EEvPT_S1_S1_mm_param_2,
	.param .u64 _Z20scanAndWritePartialsIdLb0EEvPT_S1_S1_mm_param_3,
	.param .u64 _Z20scanAndWritePartialsIdLb0EEvPT_S1_S1_mm_param_4
)
{
	.reg .pred 	%p<35>;
	.reg .b32 	%r<12>;
	.reg .b64 	%rd<19>;
	.reg .b64 	%fd<42>;

	ld.param.u64 	%rd10, [_Z20scanAndWritePartialsIdLb0EEvPT_S1_S1_mm_param_0];
	ld.param.u64 	%rd11, [_Z20scanAndWritePartialsIdLb0EEvPT_S1_S1_mm_param_2];
	ld.param.u64 	%rd12, [_Z20scanAndWritePartialsIdLb0EEvPT_S1_S1_mm_param_3];
	ld.param.u64 	%rd13, [_Z20scanAndWritePartialsIdLb0EEvPT_S1_S1_mm_param_4];
	mov.u32 	%r1, %tid.x;
	mov.u32 	%r5, %ctaid.x;
	cvt.u64.u32 	%rd18, %r5;
	setp.le.u64 	%p5, %rd13, %rd18;
	@%p5 bra 	$L__BB6_29;
	shl.b32 	%r6, %r1, 3;
	mov.u32 	%r7, my_smem;
	add.s32 	%r2, %r7, %r6;
	mov.u32 	%r8, %ntid.x;
	cvt.u64.u32 	%rd2, %r8;
	cvt.u64.u32 	%rd3, %r1;
	and.b32  	%r3, %r1, 31;
	shr.u32 	%r9, %r1, 2;
	and.b32  	%r10, %r9, 248;
	add.s32 	%r4, %r7, %r10;
	mov.u32 	%r11, %nctaid.x;
	cvt.u64.u32 	%rd4, %r11;
	cvta.to.global.u64 	%rd5, %rd11;
	cvta.to.global.u64 	%rd6, %rd10;
$L__BB6_2:
	mad.lo.s64 	%rd8, %rd18, %rd2, %rd3;
	setp.ge.u64 	%p6, %rd8, %rd12;
	mov.f64 	%fd40, 0d0000000000000000;
	@%p6 bra 	$L__BB6_4;
	shl.b64 	%rd14, %rd8, 3;
	add.s64 	%rd15, %rd5, %rd14;
	ld.global.f64 	%fd40, [%rd15];
$L__BB6_4:
	setp.eq.s32 	%p8, %r3, 0;
	st.volatile.shared.f64 	[%r2], %fd40;
	bar.sync 	0;
	mov.pred 	%p31, 0;
	mov.pred 	%p32, %p31;
	mov.pred 	%p33, %p31;
	mov.pred 	%p34, %p31;
	@%p8 bra 	$L__BB6_10;
	setp.eq.s32 	%p10, %r3, 1;
	ld.volatile.shared.f64 	%fd7, [%r2+-8];
	ld.volatile.shared.f64 	%fd8, [%r2];
	add.f64 	%fd9, %fd7, %fd8;
	st.volatile.shared.f64 	[%r2], %fd9;
	@%p10 bra 	$L__BB6_10;
	setp.lt.u32 	%p13, %r3, 4;
	ld.volatile.shared.f64 	%fd10, [%r2+-16];
	ld.volatile.shared.f64 	%fd11, [%r2];
	add.f64 	%fd12, %fd10, %fd11;
	st.volatile.shared.f64 	[%r2], %fd12;
	mov.pred 	%p33, -1;
	mov.pred 	%p32, %p31;
	mov.pred 	%p34, %p31;
	@%p13 bra 	$L__BB6_10;
	setp.lt.u32 	%p16, %r3, 8;
	ld.volatile.shared.f64 	%fd13, [%r2+-32];
	ld.volatile.shared.f64 	%fd14, [%r2];
	add.f64 	%fd15, %fd13, %fd14;
	st.volatile.shared.f64 	[%r2], %fd15;
	mov.pred 	%p32, -1;
	mov.pred 	%p33, %p32;
	mov.pred 	%p34, %p31;
	@%p16 bra 	$L__BB6_10;
	setp.lt.u32 	%p19, %r3, 16;
	ld.volatile.shared.f64 	%fd16, [%r2+-64];
	ld.volatile.shared.f64 	%fd17, [%r2];
	add.f64 	%fd18, %fd16, %fd17;
	st.volatile.shared.f64 	[%r2], %fd18;
	mov.pred 	%p32, -1;
	mov.pred 	%p34, %p32;
	@%p19 bra 	$L__BB6_10;
	ld.volatile.shared.f64 	%fd19, [%r2+-128];
	ld.volatile.shared.f64 	%fd20, [%r2];
	add.f64 	%fd21, %fd19, %fd20;
	st.volatile.shared.f64 	[%r2], %fd21;
	mov.pred 	%p31, -1;
	mov.pred 	%p32, %p31;
	mov.pred 	%p33, %p31;
	mov.pred 	%p34, %p31;
$L__BB6_10:
	setp.ne.s32 	%p21, %r3, 31;
	ld.volatile.shared.f64 	%fd41, [%r2];
	bar.sync 	0;
	@%p21 bra 	$L__BB6_12;
	st.shared.f64 	[%r4+128], %fd41;
$L__BB6_12:
	setp.gt.u32 	%p22, %r1, 31;
	bar.sync 	0;
	@%p22 bra 	$L__BB6_24;
	setp.eq.s32 	%p23, %r3, 0;
	@%p23 bra 	$L__BB6_15;
	ld.volatile.shared.f64 	%fd22, [%r2+120];
	ld.volatile.shared.f64 	%fd23, [%r2+128];
	add.f64 	%fd24, %fd22, %fd23;
	st.volatile.shared.f64 	[%r2+128], %fd24;
$L__BB6_15:
	not.pred 	%p24, %p33;
	@%p24 bra 	$L__BB6_17;
	ld.volatile.shared.f64 	%fd25, [%r2+112];
	ld.volatile.shared.f64 	%fd26, [%r2+128];
	add.f64 	%fd27, %fd25, %fd26;
	st.volatile.shared.f64 	[%r2+128], %fd27;
$L__BB6_17:
	not.pred 	%p25, %p32;
	@%p25 bra 	$L__BB6_19;
	ld.volatile.shared.f64 	%fd28, [%r2+96];
	ld.volatile.shared.f64 	%fd29, [%r2+128];
	add.f64 	%fd30, %fd28, %fd29;
	st.volatile.shared.f64 	[%r2+128], %fd30;
$L__BB6_19:
	not.pred 	%p26, %p34;
	@%p26 bra 	$L__BB6_21;
	ld.volatile.shared.f64 	%fd31, [%r2+64];
	ld.volatile.shared.f64 	%fd32, [%r2+128];
	add.f64 	%fd33, %fd31, %fd32;
	st.volatile.shared.f64 	[%r2+128], %fd33;
$L__BB6_21:
	not.pred 	%p27, %p31;
	@%p27 bra 	$L__BB6_23;
	ld.volatile.shared.f64 	%fd34, [%r2];
	ld.volatile.shared.f64 	%fd35, [%r2+128];
	add.f64 	%fd36, %fd34, %fd35;
	st.volatile.shared.f64 	[%r2+128], %fd36;
$L__BB6_23:
	ld.volatile.shared.f64 	%fd37, [%r2+128];
$L__BB6_24:
	setp.lt.u32 	%p28, %r1, 32;
	bar.sync 	0;
	@%p28 bra 	$L__BB6_26;
	ld.shared.f64 	%fd38, [%r4+120];
	add.f64 	%fd41, %fd41, %fd38;
$L__BB6_26:
	setp.ge.u64 	%p29, %rd8, %rd12;
	bar.sync 	0;
	st.volatile.shared.f64 	[%r2], %fd41;
	bar.sync 	0;
	bar.sync 	0;
	@%p29 bra 	$L__BB6_28;
	ld.volatile.shared.f64 	%fd39, [%r2];
	shl.b64 	%rd16, %rd8, 3;
	add.s64 	%rd17, %rd6, %rd16;
	st.global.f64 	[%rd17], %fd39;
$L__BB6_28:
	add.s64 	%rd18, %rd18, %rd4;
	setp.lt.u64 	%p30, %rd18, %rd13;
	@%p30 bra 	$L__BB6_2;
$L__BB6_29:
	ret;

}
	// .globl	_Z20scanAndWritePartialsIdLb1EEvPT_S1_S1_mm
.visible .entry _Z20scanAndWritePartialsIdLb1EEvPT_S1_S1_mm(
	.param .u64 .ptr .align 1 _Z20scanAndWritePartialsIdLb1EEvPT_S1_S1_mm_param_0,
	.param .u64 .ptr .align 1 _Z20scanAndWritePartialsIdLb1EEvPT_S1_S1_mm_param_1,
	.param .u64 .ptr .align 1 _Z20scanAndWritePartialsIdLb1EEvPT_S1_S1_mm_param_2,
	.param .u64 _Z20scanAndWritePartialsIdLb1EEvPT_S1_S1_mm_param_3,
	.param .u64 _Z20scanAndWritePartialsIdLb1EEvPT_S1_S1_mm_param_4
)
{
	.reg .pred 	%p<36>;
	.reg .b32 	%r<13>;
	.reg .b64 	%rd<23>;
	.reg .b64 	%fd<42>;

	ld.param.u64 	%rd10, [_Z20scanAndWritePartialsIdLb1EEvPT_S1_S1_mm_param_0];
	ld.param.u64 	%rd11, [_Z20scanAndWritePartialsIdLb1EEvPT_S1_S1_mm_param_1];
	ld.param.u64 	%rd12, [_Z20scanAndWritePartialsIdLb1EEvPT_S1_S1_mm_param_2];
	ld.param.u64 	%rd13, [_Z20scanAndWritePartialsIdLb1EEvPT_S1_S1_mm_param_3];
	ld.param.u64 	%rd14, [_Z20scanAndWritePartialsIdLb1EEvPT_S1_S1_mm_param_4];
	mov.u32 	%r1, %tid.x;
	mov.u32 	%r6, %ctaid.x;
	cvt.u64.u32 	%rd22, %r6;
	setp.le.u64 	%p5, %rd14, %rd22;
	@%p5 bra 	$L__BB7_31;
	shl.b32 	%r7, %r1, 3;
	mov.u32 	%r8, my_smem;
	add.s32 	%r2, %r8, %r7;
	mov.u32 	%r9, %ntid.x;
	cvt.u64.u32 	%rd2, %r9;
	and.b32  	%r3, %r1, 31;
	shr.u32 	%r10, %r1, 2;
	and.b32  	%r11, %r10, 248;
	add.s32 	%r4, %r8, %r11;
	add.s32 	%r5, %r9, -1;
	mov.u32 	%r12, %nctaid.x;
	cvt.u64.u32 	%rd3, %r12;
	cvta.to.global.u64 	%rd4, %rd12;
	cvta.to.global.u64 	%rd5, %rd10;
	cvta.to.global.u64 	%rd6, %rd11;
$L__BB7_2:
	cvt.u64.u32 	%rd15, %r1;
	mad.lo.s64 	%rd8, %rd22, %rd2, %rd15;
	setp.ge.u64 	%p6, %rd8, %rd13;
	mov.f64 	%fd40, 0d0000000000000000;
	@%p6 bra 	$L__BB7_4;
	shl.b64 	%rd16, %rd8, 3;
	add.s64 	%rd17, %rd4, %rd16;
	ld.global.f64 	%fd40, [%rd17];
$L__BB7_4:
	setp.eq.s32 	%p8, %r3, 0;
	st.volatile.shared.f64 	[%r2], %fd40;
	bar.sync 	0;
	mov.pred 	%p32, 0;
	mov.pred 	%p33, %p32;
	mov.pred 	%p34, %p32;
	mov.pred 	%p35, %p32;
	@%p8 bra 	$L__BB7_10;
	setp.eq.s32 	%p10, %r3, 1;
	ld.volatile.shared.f64 	%fd7, [%r2+-8];
	ld.volatile.shared.f64 	%fd8, [%r2];
	add.f64 	%fd9, %fd7, %fd8;
	st.volatile.shared.f64 	[%r2], %fd9;
	@%p10 bra 	$L__BB7_10;
	setp.lt.u32 	%p13, %r3, 4;
	ld.volatile.shared.f64 	%fd10, [%r2+-16];
	ld.volatile.shared.f64 	%fd11, [%r2];
	add.f64 	%fd12, %fd10, %fd11;
	st.volatile.shared.f64 	[%r2], %fd12;
	mov.pred 	%p34, -1;
	mov.pred 	%p33, %p32;
	mov.pred 	%p35, %p32;
	@%p13 bra 	$L__BB7_10;
	setp.lt.u32 	%p16, %r3, 8;
	ld.volatile.shared.f64 	%fd13, [%r2+-32];
	ld.volatile.shared.f64 	%fd14, [%r2];
	add.f64 	%fd15, %fd13, %fd14;
	st.volatile.shared.f64 	[%r2], %fd15;
	mov.pred 	%p33, -1;
	mov.pred 	%p34, %p33;
	mov.pred 	%p35, %p32;
	@%p16 bra 	$L__BB7_10;
	setp.lt.u32 	%p19, %r3, 16;
	ld.volatile.shared.f64 	%fd16, [%r2+-64];
	ld.volatile.shared.f64 	%fd17, [%r2];
	add.f64 	%fd18, %fd16, %fd17;
	st.volatile.shared.f64 	[%r2], %fd18;
	mov.pred 	%p33, -1;
	mov.pred 	%p35, %p33;
	@%p19 bra 	$L__BB7_10;
	ld.volatile.shared.f64 	%fd19, [%r2+-128];
	ld.volatile.shared.f64 	%fd20, [%r2];
	add.f64 	%fd21, %fd19, %fd20;
	st.volatile.shared.f64 	[%r2], %fd21;
	mov.pred 	%p32, -1;
	mov.pred 	%p33, %p32;
	mov.pred 	%p34, %p32;
	mov.pred 	%p35, %p32;
$L__BB7_10:
	setp.ne.s32 	%p21, %r3, 31;
	ld.volatile.shared.f64 	%fd41, [%r2];
	bar.sync 	0;
	@%p21 bra 	$L__BB7_12;
	st.shared.f64 	[%r4+128], %fd41;
$L__BB7_12:
	setp.gt.u32 	%p22, %r1, 31;
	bar.sync 	0;
	@%p22 bra 	$L__BB7_24;
	setp.eq.s32 	%p23, %r3, 0;
	@%p23 bra 	$L__BB7_15;
	ld.volatile.shared.f64 	%fd22, [%r2+120];
	ld.volatile.shared.f64 	%fd23, [%r2+128];
	add.f64 	%fd24, %fd22, %fd23;
	st.volatile.shared.f64 	[%r2+128], %fd24;
$L__BB7_15:
	not.pred 	%p24, %p34;
	@%p24 bra 	$L__BB7_17;
	ld.volatile.shared.f64 	%fd25, [%r2+112];
	ld.volatile.shared.f64 	%fd26, [%r2+128];
	add.f64 	%fd27, %fd25, %fd26;
	st.volatile.shared.f64 	[%r2+128], %fd27;
$L__BB7_17:
	not.pred 	%p25, %p33;
	@%p25 bra 	$L__BB7_19;
	ld.volatile.shared.f64 	%fd28, [%r2+96];
	ld.volatile.shared.f64 	%fd29, [%r2+128];
	add.f64 	%fd30, %fd28, %fd29;
	st.volatile.shared.f64 	[%r2+128], %fd30;
$L__BB7_19:
	not.pred 	%p26, %p35;
	@%p26 bra 	$L__BB7_21;
	ld.volatile.shared.f64 	%fd31, [%r2+64];
	ld.volatile.shared.f64 	%fd32, [%r2+128];
	add.f64 	%fd33, %fd31, %fd32;
	st.volatile.shared.f64 	[%r2+128], %fd33;
$L__BB7_21:
	not.pred 	%p27, %p32;
	@%p27 bra 	$L__BB7_23;
	ld.volatile.shared.f64 	%fd34, [%r2];
	ld.volatile.shared.f64 	%fd35, [%r2+128];
	add.f64 	%fd36, %fd34, %fd35;
	st.volatile.shared.f64 	[%r2+128], %fd36;
$L__BB7_23:
	ld.volatile.shared.f64 	%fd37, [%r2+128];
$L__BB7_24:
	setp.lt.u32 	%p28, %r1, 32;
	bar.sync 	0;
	@%p28 bra 	$L__BB7_26;
	ld.shared.f64 	%fd38, [%r4+120];
	add.f64 	%fd41, %fd41, %fd38;
$L__BB7_26:
	setp.ge.u64 	%p29, %rd8, %rd13;
	bar.sync 	0;
	st.volatile.shared.f64 	[%r2], %fd41;
	bar.sync 	0;
	bar.sync 	0;
	@%p29 bra 	$L__BB7_28;
	ld.volatile.shared.f64 	%fd39, [%r2];
	shl.b64 	%rd18, %rd8, 3;
	add.s64 	%rd19, %rd5, %rd18;
	st.global.f64 	[%rd19], %fd39;
$L__BB7_28:
	setp.ne.s32 	%p30, %r1, %r5;
	@%p30 bra 	$L__BB7_30;
	shl.b64 	%rd20, %rd22, 3;
	add.s64 	%rd21, %rd6, %rd20;
	st.global.f64 	[%rd21], %fd41;
$L__BB7_30:
	add.s64 	%rd22, %rd22, %rd3;
	setp.lt.u64 	%p31, %rd22, %rd14;
	@%p31 bra 	$L__BB7_2;
$L__BB7_31:
	ret;

}
	// .globl	_Z14scanAddBaseSumIdEvPT_S1_mm
.visible .entry _Z14scanAddBaseSumIdEvPT_S1_mm(
	.param .u64 .ptr .align 1 _Z14scanAddBaseSumIdEvPT_S1_mm_param_0,
	.param .u64 .ptr .align 1 _Z14scanAddBaseSumIdEvPT_S1_mm_param_1,
	.param .u64 _Z14scanAddBaseSumIdEvPT_S1_mm_param_2,
	.param .u64 _Z14scanAddBaseSumIdEvPT_S1_mm_param_3
)
{
	.reg .pred 	%p<4>;
	.reg .b32 	%r<5>;
	.reg .b64 	%rd<18>;
	.reg .b64 	%fd<9>;

	ld.param.u64 	%rd9, [_Z14scanAddBaseSumIdEvPT_S1_mm_param_0];
	ld.param.u64 	%rd10, [_Z14scanAddBaseSumIdEvPT_S1_mm_param_1];
	ld.param.u64 	%rd11, [_Z14scanAddBaseSumIdEvPT_S1_mm_param_3];
	mov.u32 	%r1, %ctaid.x;
	cvt.u64.u32 	%rd17, %r1;
	setp.le.u64 	%p1, %rd11, %rd17;
	@%p1 bra 	$L__BB8_5;
	mov.u32 	%r2, %tid.x;
	mov.u32 	%r3, %ntid.x;
	cvt.u64.u32 	%rd2, %r3;
	cvt.u64.u32 	%rd3, %r2;
	mov.u32 	%r4, %nctaid.x;
	cvt.u64.u32 	%rd4, %r4;
	cvta.to.global.u64 	%rd5, %rd10;
	cvta.to.global.u64 	%rd6, %rd9;
	mov.f64 	%fd8, 0d0000000000000000;
$L__BB8_2:
	setp.eq.s64 	%p2, %rd17, 0;
	@%p2 bra 	$L__BB8_4;
	shl.b64 	%rd12, %rd17, 3;
	add.s64 	%rd13, %rd5, %rd12;
	ld.global.f64 	%fd8, [%rd13+-8];
$L__BB8_4:
	mad.lo.s64 	%rd14, %rd17, %rd2, %rd3;
	shl.b64 	%rd15, %rd14, 3;
	add.s64 	%rd16, %rd6, %rd15;
	ld.global.f64 	%fd5, [%rd16];
	add.f64 	%fd6, %fd8, %fd5;
	st.global.f64 	[%rd16], %fd6;
	add.s64 	%rd17, %rd17, %rd4;
	setp.lt.u64 	%p3, %rd17, %rd11;
	@%p3 bra 	$L__BB8_2;
$L__BB8_5:
	ret;

}


// ===== COMPILED SASS (sm_100) =====

	.target	sm_100

	.elftype	@"ET_EXEC"


//--------------------- .note.nv.tkinfo           --------------------------
	.section	.note.nv.tkinfo,"",@"SHT_NOTE"
	.sectionflags	@"SHF_NOTE_NV_TKINFO"
	.tkinfo
        /*0018*/ 	.word	0x00000002
        /*0030*/ 	.string	""
        /*0030*/ 	.string	"ptxas"
        /*0030*/ 	.string	"Cuda compilation tools, release 13.0, V13.0.88"
        /*0030*/ 	.string	"Build cuda_13.0.r13.0/compiler.36424714_0"
        /*0030*/ 	.string	"-arch sm_100 -m 64 "



//--------------------- .note.nv.cuinfo           --------------------------
	.section	.note.nv.cuinfo,"",@"SHT_NOTE"
	.sectionflags	@"SHF_NOTE_NV_CUINFO"
        /*0018*/ 	.short	0x0002
        /*001a*/ 	.short	0x0064
        /*001c*/ 	.short	0x0082
	.zero		2


//--------------------- .nv.info                  --------------------------
	.section	.nv.info,"",@"SHT_CUDA_INFO"
	.align	4


	//----- nvinfo : EIATTR_REGCOUNT
	.align		4
        /*0000*/ 	.byte	0x04, 0x2f
        /*0002*/ 	.short	(.L_1 - .L_0)
	.align		4
.L_0:
        /*0004*/ 	.word	index@(_Z20scanAndWritePartialsIiLb0EEvPT_S1_S1_mm)
        /*0008*/ 	.word	0x00000014


	//----- nvinfo : EIATTR_FRAME_SIZE
	.align		4
.L_1:
        /*000c*/ 	.byte	0x04, 0x11
        /*000e*/ 	.short	(.L_3 - .L_2)
	.align		4
.L_2:
        /*0010*/ 	.word	index@(_Z20scanAndWritePartialsIiLb0EEvPT_S1_S1_mm)
        /*0014*/ 	.word	0x00000000


	//----- nvinfo : EIATTR_REGCOUNT
	.align		4
.L_3:
        /*0018*/ 	.byte	0x04, 0x2f
        /*001a*/ 	.short	(.L_5 - .L_4)
	.align		4
.L_4:
        /*001c*/ 	.word	index@(_Z20scanAndWritePartialsIiLb1EEvPT_S1_S1_mm)
        /*0020*/ 	.word	0x00000016


	//----- nvinfo : EIATTR_FRAME_SIZE
	.align		4
.L_5:
        /*0024*/ 	.byte	0x04, 0x11
        /*0026*/ 	.short	(.L_7 - .L_6)
	.align		4
.L_6:
        /*0028*/ 	.word	index@(_Z20scanAndWritePartialsIiLb1EEvPT_S1_S1_mm)
        /*002c*/ 	.word	0x00000000


	//----- nvinfo : EIATTR_REGCOUNT
	.align		4
.L_7:
        /*0030*/ 	.byte	0x04, 0x2f
        /*0032*/ 	.short	(.L_9 - .L_8)
	.align		4
.L_8:
        /*0034*/ 	.word	index@(_Z14scanAddBaseSumIiEvPT_S1_mm)
        /*0038*/ 	.word	0x00000010


	//----- nvinfo : EIATTR_FRAME_SIZE
	.align		4
.L_9:
        /*003c*/ 	.byte	0x04, 0x11
        /*003e*/ 	.short	(.L_11 - .L_10)
	.align		4
.L_10:
        /*0040*/ 	.word	index@(_Z14scanAddBaseSumIiEvPT_S1_mm)
        /*0044*/ 	.word	0x00000000


	//----- nvinfo : EIATTR_REGCOUNT
	.align		4
.L_11:
        /*0048*/ 	.byte	0x04, 0x2f
        /*004a*/ 	.short	(.L_13 - .L_12)
	.align		4
.L_12:
        /*004c*/ 	.word	index@(_Z20scanAndWritePartialsIfLb0EEvPT_S1_S1_mm)
        /*0050*/ 	.word	0x00000014


	//----- nvinfo : EIATTR_FRAME_SIZE
	.align		4
.L_13:
        /*0054*/ 	.byte	0x04, 0x11
        /*0056*/ 	.short	(.L_15 - .L_14)
	.align		4
.L_14:
        /*0058*/ 	.word	index@(_Z20scanAndWritePartialsIfLb0EEvPT_S1_S1_mm)
        /*005c*/ 	.word	0x00000000


	//----- nvinfo : EIATTR_REGCOUNT
	.align		4
.L_15:
        /*0060*/ 	.byte	0x04, 0x2f
        /*0062*/ 	.short	(.L_17 - .L_16)
	.align		4
.L_16:
        /*0064*/ 	.word	index@(_Z20scanAndWritePartialsIfLb1EEvPT_S1_S1_mm)
        /*0068*/ 	.word	0x00000016


	//----- nvinfo : EIATTR_FRAME_SIZE
	.align		4
.L_17:
        /*006c*/ 	.byte	0x04, 0x11
        /*006e*/ 	.short	(.L_19 - .L_18)
	.align		4
.L_18:
        /*0070*/ 	.word	index@(_Z20scanAndWritePartialsIfLb1EEvPT_S1_S1_mm)
        /*0074*/ 	.word	0x00000000


	//----- nvinfo : EIATTR_REGCOUNT
	.align		4
.L_19:
        /*0078*/ 	.byte	0x04, 0x2f
        /*007a*/ 	.short	(.L_21 - .L_20)
	.align		4
.L_20:
        /*007c*/ 	.word	index@(_Z14scanAddBaseSumIfEvPT_S1_mm)
        /*0080*/ 	.word	0x00000010


	//----- nvinfo : EIATTR_FRAME_SIZE
	.align		4
.L_21:
        /*0084*/ 	.byte	0x04, 0x11
        /*0086*/ 	.short	(.L_23 - .L_22)
	.align		4
.L_22:
        /*0088*/ 	.word	index@(_Z14scanAddBaseSumIfEvPT_S1_mm)
        /*008c*/ 	.word	0x00000000


	//----- nvinfo : EIATTR_REGCOUNT
	.align		4
.L_23:
        /*0090*/ 	.byte	0x04, 0x2f
        /*0092*/ 	.short	(.L_25 - .L_24)
	.align		4
.L_24:
        /*0094*/ 	.word	index@(_Z20scanAndWritePartialsIdLb0EEvPT_S1_S1_mm)
        /*0098*/ 	.word	0x00000018


	//----- nvinfo : EIATTR_FRAME_SIZE
	.align		4
.L_25:
        /*009c*/ 	.byte	0x04, 0x11
        /*009e*/ 	.short	(.L_27 - .L_26)
	.align		4
.L_26:
        /*00a0*/ 	.word	index@(_Z20scanAndWritePartialsIdLb0EEvPT_S1_S1_mm)
        /*00a4*/ 	.word	0x00000000


	//----- nvinfo : EIATTR_REGCOUNT
	.align		4
.L_27:
        /*00a8*/ 	.byte	0x04, 0x2f
        /*00aa*/ 	.short	(.L_29 - .L_28)
	.align		4
.L_28:
        /*00ac*/ 	.word	index@(_Z20scanAndWritePartialsIdLb1EEvPT_S1_S1_mm)
        /*00b0*/ 	.word	0x0000001a


	//----- nvinfo : EIATTR_FRAME_SIZE
	.align		4
.L_29:
        /*00b4*/ 	.byte	0x04, 0x11
        /*00b6*/ 	.short	(.L_31 - .L_30)
	.align		4
.L_30:
        /*00b8*/ 	.word	index@(_Z20scanAndWritePartialsIdLb1EEvPT_S1_S1_mm)
        /*00bc*/ 	.word	0x00000000


	//----- nvinfo : EIATTR_REGCOUNT
	.align		4
.L_31:
        /*00c0*/ 	.byte	0x04, 0x2f
        /*00c2*/ 	.short	(.L_33 - .L_32)
	.align		4
.L_32:
        /*00c4*/ 	.word	index@(_Z14scanAddBaseSumIdEvPT_S1_mm)
        /*00c8*/ 	.word	0x00000012


	//----- nvinfo : EIATTR_FRAME_SIZE
	.align		4
.L_33:
        /*00cc*/ 	.byte	0x04, 0x11
        /*00ce*/ 	.short	(.L_35 - .L_34)
	.align		4
.L_34:
        /*00d0*/ 	.word	index@(_Z14scanAddBaseSumIdEvPT_S1_mm)
        /*00d4*/ 	.word	0x00000000


	//----- nvinfo : EIATTR_MIN_STACK_SIZE
	.align		4
.L_35:
        /*00d8*/ 	.byte	0x04, 0x12
        /*00da*/ 	.short	(.L_37 - .L_36)
	.align		4
.L_36:
        /*00dc*/ 	.word	index@(_Z14scanAddBaseSumIdEvPT_S1_mm)
        /*00e0*/ 	.word	0x00000000


	//----- nvinfo : EIATTR_MIN_STACK_SIZE
	.align		4
.L_37:
        /*00e4*/ 	.byte	0x04, 0x12
        /*00e6*/ 	.short	(.L_39 - .L_38)
	.align		4
.L_38:
        /*00e8*/ 	.word	index@(_Z20scanAndWritePartialsIdLb1EEvPT_S1_S1_mm)
        /*00ec*/ 	.word	0x00000000


	//----- nvinfo : EIATTR_MIN_STACK_SIZE
	.align		4
.L_39:
        /*00f0*/ 	.byte	0x04, 0x12
        /*00f2*/ 	.short	(.L_41 - .L_40)
	.align		4
.L_40:
        /*00f4*/ 	.word	index@(_Z20scanAndWritePartialsIdLb0EEvPT_S1_S1_mm)
        /*00f8*/ 	.word	0x00000000


	//----- nvinfo : EIATTR_MIN_STACK_SIZE
	.align		4
.L_41:
        /*00fc*/ 	.byte	0x04, 0x12
        /*00fe*/ 	.short	(.L_43 - .L_42)
	.align		4
.L_42:
        /*0100*/ 	.word	index@(_Z14scanAddBaseSumIfEvPT_S1_mm)
        /*0104*/ 	.word	0x00000000


	//----- nvinfo : EIATTR_MIN_STACK_SIZE
	.align		4
.L_43:
        /*0108*/ 	.byte	0x04, 0x12
        /*010a*/ 	.short	(.L_45 - .L_44)
	.align		4
.L_44:
        /*010c*/ 	.word	index@(_Z20scanAndWritePartialsIfLb1EEvPT_S1_S1_mm)
        /*0110*/ 	.word	0x00000000


	//----- nvinfo : EIATTR_MIN_STACK_SIZE
	.align		4
.L_45:
        /*0114*/ 	.byte	0x04, 0x12
        /*0116*/ 	.short	(.L_47 - .L_46)
	.align		4
.L_46:
        /*0118*/ 	.word	index@(_Z20scanAndWritePartialsIfLb0EEvPT_S1_S1_mm)
        /*011c*/ 	.word	0x00000000


	//----- nvinfo : EIATTR_MIN_STACK_SIZE
	.align		4
.L_47:
        /*0120*/ 	.byte	0x04, 0x12
        /*0122*/ 	.short	(.L_49 - .L_48)
	.align		4
.L_48:
        /*0124*/ 	.word	index@(_Z14scanAddBaseSumIiEvPT_S1_mm)
        /*0128*/ 	.word	0x00000000


	//----- nvinfo : EIATTR_MIN_STACK_SIZE
	.align		4
.L_49:
        /*012c*/ 	.byte	0x04, 0x12
        /*012e*/ 	.short	(.L_51 - .L_50)
	.align		4
.L_50:
        /*0130*/ 	.word	index@(_Z20scanAndWritePartialsIiLb1EEvPT_S1_S1_mm)
        /*0134*/ 	.word	0x00000000


	//----- nvinfo : EIATTR_MIN_STACK_SIZE
	.align		4
.L_51:
        /*0138*/ 	.byte	0x04, 0x12
        /*013a*/ 	.short	(.L_53 - .L_52)
	.align		4
.L_52:
        /*013c*/ 	.word	index@(_Z20scanAndWritePartialsIiLb0EEvPT_S1_S1_mm)
        /*0140*/ 	.word	0x00000000
.L_53:


//--------------------- .nv.compat                --------------------------
	.section	.nv.compat,"",@"SHT_CUDA_COMPAT_INFO"
	.align	4
        /*0000*/ 	.byte	0x02, 0x09, 0x00, 0x00, 0x02, 0x02, 0x01, 0x00, 0x02, 0x05, 0x05, 0x00, 0x03, 0x07, 0x01, 0x01
        /*0010*/ 	.byte	0x02, 0x03, 0x00, 0x00, 0x02, 0x06, 0x01, 0x00, 0x04, 0x0b, 0x08, 0x00, 0x01, 0x00, 0x00, 0x00
        /*0020*/ 	.byte	0x00, 0x00, 0x00, 0x00


//--------------------- .nv.info._Z14scanAddBaseSumIdEvPT_S1_mm --------------------------
	.section	.nv.info._Z14scanAddBaseSumIdEvPT_S1_mm,"",@"SHT_CUDA_INFO"
	.sectionflags	@""
	.align	4


	//----- nvinfo : EIATTR_CUDA_API_VERSION
	.align		4
        /*0000*/ 	.byte	0x04, 0x37
        /*0002*/ 	.short	(.L_55 - .L_54)
.L_54:
        /*0004*/ 	.word	0x00000082


	//----- nvinfo : EIATTR_KPARAM_INFO
	.align		4
.L_55:
        /*0008*/ 	.byte	0x04, 0x17
        /*000a*/ 	.short	(.L_57 - .L_56)
.L_56:
        /*000c*/ 	.word	0x00000000
        /*0010*/ 	.short	0x0003
        /*0012*/ 	.short	0x0018
        /*0014*/ 	.byte	0x00, 0xf0, 0x21, 0x00


	//----- nvinfo : EIATTR_KPARAM_INFO
	.align		4
.L_57:
        /*0018*/ 	.byte	0x04, 0x17
        /*001a*/ 	.short	(.L_59 - .L_58)
.L_58:
        /*001c*/ 	.word	0x00000000
        /*0020*/ 	.short	0x0002
        /*0022*/ 	.short	0x0010
        /*0024*/ 	.byte	0x00, 0xf0, 0x21, 0x00


	//----- nvinfo : EIATTR_KPARAM_INFO
	.align		4
.L_59:
        /*0028*/ 	.byte	0x04, 0x17
        /*002a*/ 	.short	(.L_61 - .L_60)
.L_60:
        /*002c*/ 	.word	0x00000000
        /*0030*/ 	.short	0x0001
        /*0032*/ 	.short	0x0008
        /*0034*/ 	.byte	0x00, 0xf5, 0x21, 0x00


	//----- nvinfo : EIATTR_KPARAM_INFO
	.align		4
.L_61:
        /*0038*/ 	.byte	0x04, 0x17
        /*003a*/ 	.short	(.L_63 - .L_62)
.L_62:
        /*003c*/ 	.word	0x00000000
        /*0040*/ 	.short	0x0000
        /*0042*/ 	.short	0x0000
        /*0044*/ 	.byte	0x00, 0xf5, 0x21, 0x00


	//----- nvinfo : EIATTR_SPARSE_MMA_MASK
	.align		4
.L_63:
        /*0048*/ 	.byte	0x03, 0x50
        /*004a*/ 	.short	0x0000


	//----- nvinfo : EIATTR_MAXREG_COUNT
	.align		4
        /*004c*/ 	.byte	0x03, 0x1b
        /*004e*/ 	.short	0x00ff


	//----- nvinfo : EIATTR_MERCURY_ISA_VERSION
	.align		4
        /*0050*/ 	.byte	0x03, 0x5f
        /*0052*/ 	.short	0x0101


	//----- nvinfo : EIATTR_VRC_CTA_INIT_COUNT
	.align		4
        /*0054*/ 	.byte	0x02, 0x4a
	.zero		1
	.zero		1


	//----- nvinfo : EIATTR_EXIT_INSTR_OFFSETS
	.align		4
        /*0058*/ 	.byte	0x04, 0x1c
        /*005a*/ 	.short	(.L_65 - .L_64)


	//   ....[0]....
.L_64:
        /*005c*/ 	.word	0x00000050


	//   ....[1]....
        /*0060*/ 	.word	0x00000240


	//----- nvinfo : EIATTR_CBANK_PARAM_SIZE
	.align		4
.L_65:
        /*0064*/ 	.byte	0x03, 0x19
        /*0066*/ 	.short	0x0020


	//----- nvinfo : EIATTR_PARAM_CBANK
	.align		4
        /*0068*/ 	.byte	0x04, 0x0a
        /*006a*/ 	.short	(.L_67 - .L_66)
	.align		4
.L_66:
        /*006c*/ 	.word	index@(.nv.constant0._Z14scanAddBaseSumIdEvPT_S1_mm)
        /*0070*/ 	.short	0x0380
        /*0072*/ 	.short	0x0020


	//----- nvinfo : EIATTR_SW_WAR
	.align		4
.L_67:
        /*0074*/ 	.byte	0x04, 0x36
        /*0076*/ 	.short	(.L_69 - .L_68)
.L_68:
        /*0078*/ 	.word	0x00000008
.L_69:


//--------------------- .nv.info._Z20scanAndWritePartialsIdLb1EEvPT_S1_S1_mm --------------------------
	.section	.nv.info._Z20scanAndWritePartialsIdLb1EEvPT_S1_S1_mm,"",@"SHT_CUDA_INFO"
	.sectionflags	@""
	.align	4


	//----- nvinfo : EIATTR_CUDA_API_VERSION
	.align		4
        /*0000*/ 	.byte	0x04, 0x37
        /*0002*/ 	.short	(.L_71 - .L_70)
.L_70:
        /*0004*/ 	.word	0x00000082


	//----- nvinfo : EIATTR_KPARAM_INFO
	.align		4
.L_71:
        /*0008*/ 	.byte	0x04, 0x17
        /*000a*/ 	.short	(.L_73 - .L_72)
.L_72:
        /*000c*/ 	.word	0x00000000
        /*0010*/ 	.short	0x0004
        /*0012*/ 	.short	0x0020
        /*0014*/ 	.byte	0x00, 0xf0, 0x21, 0x00


	//----- nvinfo : EIATTR_KPARAM_INFO
	.align		4
.L_73:
        /*0018*/ 	.byte	0x04, 0x17
        /*001a*/ 	.short	(.L_75 - .L_74)
.L_74:
        /*001c*/ 	.word	0x00000000
        /*0020*/ 	.short	0x0003
        /*0022*/ 	.short	0x0018
        /*0024*/ 	.byte	0x00, 0xf0, 0x21, 0x00


	//----- nvinfo : EIATTR_KPARAM_INFO
	.align		4
.L_75:
        /*0028*/ 	.byte	0x04, 0x17
        /*002a*/ 	.short	(.L_77 - .L_76)
.L_76:
        /*002c*/ 	.word	0x00000000
        /*0030*/ 	.short	0x0002
        /*0032*/ 	.short	0x0010
        /*0034*/ 	.byte	0x00, 0xf5, 0x21, 0x00


	//----- nvinfo : EIATTR_KPARAM_INFO
	.align		4
.L_77:
        /*0038*/ 	.byte	0x04, 0x17
        /*003a*/ 	.short	(.L_79 - .L_78)
.L_78:
        /*003c*/ 	.word	0x00000000
        /*0040*/ 	.short	0x0001
        /*0042*/ 	.short	0x0008
        /*0044*/ 	.byte	0x00, 0xf5, 0x21, 0x00


	//----- nvinfo : EIATTR_KPARAM_INFO
	.align		4
.L_79:
        /*0048*/ 	.byte	0x04, 0x17
        /*004a*/ 	.short	(.L_81 - .L_80)
.L_80:
        /*004c*/ 	.word	0x00000000
        /*0050*/ 	.short	0x0000
        /*0052*/ 	.short	0x0000
        /*0054*/ 	.byte	0x00, 0xf5, 0x21, 0x00


	//----- nvinfo : EIATTR_SPARSE_MMA_MASK
	.align		4
.L_81:
        /*0058*/ 	.byte	0x03, 0x50
        /*005a*/ 	.short	0x0000


	//----- nvinfo : EIATTR_MAXREG_COUNT
	.align		4
        /*005c*/ 	.byte	0x03, 0x1b
        /*005e*/ 	.short	0x00ff


	//----- nvinfo : EIATTR_NUM_BARRIERS
	.align		4
        /*0060*/ 	.byte	0x02, 0x4c
        /*0062*/ 	.byte	0x01
	.zero		1


	//----- nvinfo : EIATTR_MERCURY_ISA_VERSION
	.align		4
        /*0064*/ 	.byte	0x03, 0x5f
        /*0066*/ 	.short	0x0101


	//----- nvinfo : EIATTR_VRC_CTA_INIT_COUNT
	.align		4
        /*0068*/ 	.byte	0x02, 0x4a
	.zero		1
	.zero		1


	//----- nvinfo : EIATTR_EXIT_INSTR_OFFSETS
	.align		4
        /*006c*/ 	.byte	0x04, 0x1c
        /*006e*/ 	.short	(.L_83 - .L_82)


	//   ....[0]....
.L_82:
        /*0070*/ 	.word	0x00000050


	//   ....[1]....
        /*0074*/ 	.word	0x00000880


	//----- nvinfo : EIATTR_CRS_STACK_SIZE
	.align		4
.L_83:
        /*0078*/ 	.byte	0x04, 0x1e
        /*007a*/ 	.short	(.L_85 - .L_84)
.L_84:
        /*007c*/ 	.word	0x00000000


	//----- nvinfo : EIATTR_CBANK_PARAM_SIZE
	.align		4
.L_85:
        /*0080*/ 	.byte	0x03, 0x19
        /*0082*/ 	.short	0x0028


	//----- nvinfo : EIATTR_PARAM_CBANK
	.align		4
        /*0084*/ 	.byte	0x04, 0x0a
        /*0086*/ 	.short	(.L_87 - .L_86)
	.align		4
.L_86:
        /*0088*/ 	.word	index@(.nv.constant0._Z20scanAndWritePartialsIdLb1EEvPT_S1_S1_mm)
        /*008c*/ 	.short	0x0380
        /*008e*/ 	.short	0x0028


	//----- nvinfo : EIATTR_SW_WAR
	.align		4
.L_87:
        /*0090*/ 	.byte	0x04, 0x36
        /*0092*/ 	.short	(.L_89 - .L_88)
.L_88:
        /*0094*/ 	.word	0x00000008
.L_89:


//--------------------- .nv.info._Z20scanAndWritePartialsIdLb0EEvPT_S1_S1_mm --------------------------
	.section	.nv.info._Z20scanAndWritePartialsIdLb0EEvPT_S1_S1_mm,"",@"SHT_CUDA_INFO"
	.sectionflags	@""
	.align	4


	//----- nvinfo : EIATTR_CUDA_API_VERSION
	.align		4
        /*0000*/ 	.byte	0x04, 0x37
        /*0002*/ 	.short	(.L_91 - .L_90)
.L_90:
        /*0004*/ 	.word	0x00000082


	//----- nvinfo : EIATTR_KPARAM_INFO
	.align		4
.L_91:
        /*0008*/ 	.byte	0x04, 0x17
        /*000a*/ 	.short	(.L_93 - .L_92)
.L_92:
        /*000c*/ 	.word	0x00000000
        /*0010*/ 	.short	0x0004
        /*0012*/ 	.short	0x0020
        /*0014*/ 	.byte	0x00, 0xf0, 0x21, 0x00


	//----- nvinfo : EIATTR_KPARAM_INFO
	.align		4
.L_93:
        /*0018*/ 	.byte	0x04, 0x17
        /*001a*/ 	.short	(.L_95 - .L_94)
.L_94:
        /*001c*/ 	.word	0x00000000
        /*0020*/ 	.short	0x0003
        /*0022*/ 	.short	0x0018
        /*0024*/ 	.byte	0x00, 0xf0, 0x21, 0x00


	//----- nvinfo : EIATTR_KPARAM_INFO
	.align		4
.L_95:
        /*0028*/ 	.byte	0x04, 0x17
        /*002a*/ 	.short	(.L_97 - .L_96)
.L_96:
        /*002c*/ 	.word	0x00000000
        /*0030*/ 	.short	0x0002
        /*0032*/ 	.short	0x0010
        /*0034*/ 	.byte	0x00, 0xf5, 0x21, 0x00


	//----- nvinfo : EIATTR_KPARAM_INFO
	.align		4
.L_97:
        /*0038*/ 	.byte	0x04, 0x17
        /*003a*/ 	.short	(.L_99 - .L_98)
.L_98:
        /*003c*/ 	.word	0x00000000
        /*0040*/ 	.short	0x0001
        /*0042*/ 	.short	0x0008
        /*0044*/ 	.byte	0x00, 0xf5, 0x21, 0x00


	//----- nvinfo : EIATTR_KPARAM_INFO
	.align		4
.L_99:
        /*0048*/ 	.byte	0x04, 0x17
        /*004a*/ 	.short	(.L_101 - .L_100)
.L_100:
        /*004c*/ 	.word	0x00000000
        /*0050*/ 	.short	0x0000
        /*0052*/ 	.short	0x0000
        /*0054*/ 	.byte	0x00, 0xf5, 0x21, 0x00


	//----- nvinfo : EIATTR_SPARSE_MMA_MASK
	.align		4
.L_101:
        /*0058*/ 	.byte	0x03, 0x50
        /*005a*/ 	.short	0x0000


	//----- nvinfo : EIATTR_MAXREG_COUNT
	.align		4
        /*005c*/ 	.byte	0x03, 0x1b
        /*005e*/ 	.short	0x00ff


	//----- nvinfo : EIATTR_NUM_BARRIERS
	.align		4
        /*0060*/ 	.byte	0x02, 0x4c
        /*0062*/ 	.byte	0x01
	.zero		1


	//----- nvinfo : EIATTR_MERCURY_ISA_VERSION
	.align		4
        /*0064*/ 	.byte	0x03, 0x5f
        /*0066*/ 	.short	0x0101


	//----- nvinfo : EIATTR_VRC_CTA_INIT_COUNT
	.align		4
        /*0068*/ 	.byte	0x02, 0x4a
	.zero		1
	.zero		1


	//----- nvinfo : EIATTR_EXIT_INSTR_OFFSETS
	.align		4
        /*006c*/ 	.byte	0x04, 0x1c
        /*006e*/ 	.short	(.L_103 - .L_102)


	//   ....[0]....
.L_102:
        /*0070*/ 	.word	0x00000050


	//   ....[1]....
        /*0074*/ 	.word	0x000007f0


	//----- nvinfo : EIATTR_CRS_STACK_SIZE
	.align		4
.L_103:
        /*0078*/ 	.byte	0x04, 0x1e
        /*007a*/ 	.short	(.L_105 - .L_104)
.L_104:
        /*007c*/ 	.word	0x00000000


	//----- nvinfo : EIATTR_CBANK_PARAM_SIZE
	.align		4
.L_105:
        /*0080*/ 	.byte	0x03, 0x19
        /*0082*/ 	.short	0x0028


	//----- nvinfo : EIATTR_PARAM_CBANK
	.align		4
        /*0084*/ 	.byte	0x04, 0x0a
        /*0086*/ 	.short	(.L_107 - .L_106)
	.align		4
.L_106:
        /*0088*/ 	.word	index@(.nv.constant0._Z20scanAndWritePartialsIdLb0EEvPT_S1_S1_mm)
        /*008c*/ 	.short	0x0380
        /*008e*/ 	.short	0x0028


	//----- nvinfo : EIATTR_SW_WAR
	.align		4
.L_107:
        /*0090*/ 	.byte	0x04, 0x36
        /*0092*/ 	.short	(.L_109 - .L_108)
.L_108:
        /*0094*/ 	.word	0x00000008
.L_109:


//--------------------- .nv.info._Z14scanAddBaseSumIfEvPT_S1_mm --------------------------
	.section	.nv.info._Z14scanAddBaseSumIfEvPT_S1_mm,"",@"SHT_CUDA_INFO"
	.sectionflags	@""
	.align	4


	//----- nvinfo : EIATTR_CUDA_API_VERSION
	.align		4
        /*0000*/ 	.byte	0x04, 0x37
        /*0002*/ 	.short	(.L_111 - .L_110)
.L_110:
        /*0004*/ 	.word	0x00000082


	//----- nvinfo : EIATTR_KPARAM_INFO
	.align		4
.L_111:
        /*0008*/ 	.byte	0x04, 0x17
        /*000a*/ 	.short	(.L_113 - .L_112)
.L_112:
        /*000c*/ 	.word	0x00000000
        /*0010*/ 	.short	0x0003
        /*0012*/ 	.short	0x0018
        /*0014*/ 	.byte	0x00, 0xf0, 0x21, 0x00


	//----- nvinfo : EIATTR_KPARAM_INFO
	.align		4
.L_113:
        /*0018*/ 	.byte	0x04, 0x17
        /*001a*/ 	.short	(.L_115 - .L_114)
.L_114:
        /*001c*/ 	.word	0x00000000
        /*0020*/ 	.short	0x0002
        /*0022*/ 	.short	0x0010
        /*0024*/ 	.byte	0x00, 0xf0, 0x21, 0x00


	//----- nvinfo : EIATTR_KPARAM_INFO
	.align		4
.L_115:
        /*0028*/ 	.byte	0x04, 0x17
        /*002a*/ 	.short	(.L_117 - .L_116)
.L_116:
        /*002c*/ 	.word	0x00000000
        /*0030*/ 	.short	0x0001
        /*0032*/ 	.short	0x0008
        /*0034*/ 	.byte	0x00, 0xf5, 0x21, 0x00


	//----- nvinfo : EIATTR_KPARAM_INFO
	.align		4
.L_117:
        /*0038*/ 	.byte	0x04, 0x17
        /*003a*/ 	.short	(.L_119 - .L_118)
.L_118:
        /*003c*/ 	.word	0x00000000
        /*0040*/ 	.short	0x0000
        /*0042*/ 	.short	0x0000
        /*0044*/ 	.byte	0x00, 0xf5, 0x21, 0x00


	//----- nvinfo : EIATTR_SPARSE_MMA_MASK
	.align		4
.L_119:
        /*0048*/ 	.byte	0x03, 0x50
        /*004a*/ 	.short	0x0000


	//----- nvinfo : EIATTR_MAXREG_COUNT
	.align		4
        /*004c*/ 	.byte	0x03, 0x1b
        /*004e*/ 	.short	0x00ff


	//----- nvinfo : EIATTR_MERCURY_ISA_VERSION
	.align		4
        /*0050*/ 	.byte	0x03, 0x5f
        /*0052*/ 	.short	0x0101


	//----- nvinfo : EIATTR_VRC_CTA_INIT_COUNT
	.align		4
        /*0054*/ 	.byte	0x02, 0x4a
	.zero		1
	.zero		1


	//----- nvinfo : EIATTR_EXIT_INSTR_OFFSETS
	.align		4
        /*0058*/ 	.byte	0x04, 0x1c
        /*005a*/ 	.short	(.L_121 - .L_120)


	//   ....[0]....
.L_120:
        /*005c*/ 	.word	0x00000050


	//   ....[1]....
        /*0060*/ 	.word	0x00000240


	//----- nvinfo : EIATTR_CBANK_PARAM_SIZE
	.align		4
.L_121:
        /*0064*/ 	.byte	0x03, 0x19
        /*0066*/ 	.short	0x0020


	//----- nvinfo : EIATTR_PARAM_CBANK
	.align		4
        /*0068*/ 	.byte	0x04, 0x0a
        /*006a*/ 	.short	(.L_123 - .L_122)
	.align		4
.L_122:
        /*006c*/ 	.word	index@(.nv.constant0._Z14scanAddBaseSumIfEvPT_S1_mm)
        /*0070*/ 	.short	0x0380
        /*0072*/ 	.short	0x0020


	//----- nvinfo : EIATTR_SW_WAR
	.align		4
.L_123:
        /*0074*/ 	.byte	0x04, 0x36
        /*0076*/ 	.short	(.L_125 - .L_124)
.L_124:
        /*0078*/ 	.word	0x00000008
.L_125:


//--------------------- .nv.info._Z20scanAndWritePartialsIfLb1EEvPT_S1_S1_mm --------------------------
	.section	.nv.info._Z20scanAndWritePartialsIfLb1EEvPT_S1_S1_mm,"",@"SHT_CUDA_INFO"
	.sectionflags	@""
	.align	4


	//----- nvinfo : EIATTR_CUDA_API_VERSION
	.align		4
        /*0000*/ 	.byte	0x04, 0x37
        /*0002*/ 	.short	(.L_127 - .L_126)
.L_126:
        /*0004*/ 	.word	0x00000082


	//----- nvinfo : EIATTR_KPARAM_INFO
	.align		4
.L_127:
        /*0008*/ 	.byte	0x04, 0x17
        /*000a*/ 	.short	(.L_129 - .L_128)
.L_128:
        /*000c*/ 	.word	0x00000000
        /*0010*/ 	.short	0x0004
        /*0012*/ 	.short	0x0020
        /*0014*/ 	.byte	0x00, 0xf0, 0x21, 0x00


	//----- nvinfo : EIATTR_KPARAM_INFO
	.align		4
.L_129:
        /*0018*/ 	.byte	0x04, 0x17
        /*001a*/ 	.short	(.L_131 - .L_130)
.L_130:
        /*001c*/ 	.word	0x00000000
        /*0020*/ 	.short	0x0003
        /*0022*/ 	.short	0x0018
        /*0024*/ 	.byte	0x00, 0xf0, 0x21, 0x00


	//----- nvinfo : EIATTR_KPARAM_INFO
	.align		4
.L_131:
        /*0028*/ 	.byte	0x04, 0x17
        /*002a*/ 	.short	(.L_133 - .L_132)
.L_132:
        /*002c*/ 	.word	0x00000000
        /*0030*/ 	.short	0x0002
        /*0032*/ 	.short	0x0010
        /*0034*/ 	.byte	0x00, 0xf5, 0x21, 0x00


	//----- nvinfo : EIATTR_KPARAM_INFO
	.align		4
.L_133:
        /*0038*/ 	.byte	0x04, 0x17
        /*003a*/ 	.short	(.L_135 - .L_134)
.L_134:
        /*003c*/ 	.word	0x00000000
        /*0040*/ 	.short	0x0001
        /*0042*/ 	.short	0x0008
        /*0044*/ 	.byte	0x00, 0xf5, 0x21, 0x00


	//----- nvinfo : EIATTR_KPARAM_INFO
	.align		4
.L_135:
        /*0048*/ 	.byte	0x04, 0x17
        /*004a*/ 	.short	(.L_137 - .L_136)
.L_136:
        /*004c*/ 	.word	0x00000000
        /*0050*/ 	.short	0x0000
        /*0052*/ 	.short	0x0000
        /*0054*/ 	.byte	0x00, 0xf5, 0x21, 0x00


	//----- nvinfo : EIATTR_SPARSE_MMA_MASK
	.align		4
.L_137:
        /*0058*/ 	.byte	0x03, 0x50
        /*005a*/ 	.short	0x0000


	//----- nvinfo : EIATTR_MAXREG_COUNT
	.align		4
        /*005c*/ 	.byte	0x03, 0x1b
        /*005e*/ 	.short	0x00ff


	//----- nvinfo : EIATTR_NUM_BARRIERS
	.align		4
        /*0060*/ 	.byte	0x02, 0x4c
        /*0062*/ 	.byte	0x01
	.zero		1


	//----- nvinfo : EIATTR_MERCURY_ISA_VERSION
	.align		4
        /*0064*/ 	.byte	0x03, 0x5f
        /*0066*/ 	.short	0x0101


	//----- nvinfo : EIATTR_VRC_CTA_INIT_COUNT
	.align		4
        /*0068*/ 	.byte	0x02, 0x4a
	.zero		1
	.zero		1


	//----- nvinfo : EIATTR_EXIT_INSTR_OFFSETS
	.align		4
        /*006c*/ 	.byte	0x04, 0x1c
        /*006e*/ 	.short	(.L_139 - .L_138)


	//   ....[0]....
.L_138:
        /*0070*/ 	.word	0x00000050


	//   ....[1]....
        /*0074*/ 	.word	0x00000880


	//----- nvinfo : EIATTR_CRS_STACK_SIZE
	.align		4
.L_139:
        /*0078*/ 	.byte	0x04, 0x1e
        /*007a*/ 	.short	(.L_141 - .L_140)
.L_140:
        /*007c*/ 	.word	0x00000000


	//----- nvinfo : EIATTR_CBANK_PARAM_SIZE
	.align		4
.L_141:
        /*0080*/ 	.byte	0x03, 0x19
        /*0082*/ 	.short	0x0028


	//----- nvinfo : EIATTR_PARAM_CBANK
	.align		4
        /*0084*/ 	.byte	0x04, 0x0a
        /*0086*/ 	.short	(.L_143 - .L_142)
	.align		4
.L_142:
        /*0088*/ 	.word	index@(.nv.constant0._Z20scanAndWritePartialsIfLb1EEvPT_S1_S1_mm)
        /*008c*/ 	.short	0x0380
        /*008e*/ 	.short	0x0028


	//----- nvinfo : EIATTR_SW_WAR
	.align		4
.L_143:
        /*0090*/ 	.byte	0x04, 0x36
        /*0092*/ 	.short	(.L_145 - .L_144)
.L_144:
        /*0094*/ 	.word	0x00000008
.L_145:


//--------------------- .nv.info._Z20scanAndWritePartialsIfLb0EEvPT_S1_S1_mm --------------------------
	.section	.nv.info._Z20scanAndWritePartialsIfLb0EEvPT_S1_S1_mm,"",@"SHT_CUDA_INFO"
	.sectionflags	@""
	.align	4


	//----- nvinfo : EIATTR_CUDA_API_VERSION
	.align		4
        /*0000*/ 	.byte	0x04, 0x37
        /*0002*/ 	.short	(.L_147 - .L_146)
.L_146:
        /*0004*/ 	.word	0x00000082


	//----- nvinfo : EIATTR_KPARAM_INFO
	.align		4
.L_147:
        /*0008*/ 	.byte	0x04, 0x17
        /*000a*/ 	.short	(.L_149 - .L_148)
.L_148:
        /*000c*/ 	.word	0x00000000
        /*0010*/ 	.short	0x0004
        /*0012*/ 	.short	0x0020
        /*0014*/ 	.byte	0x00, 0xf0, 0x21, 0x00


	//----- nvinfo : EIATTR_KPARAM_INFO
	.align		4
.L_149:
        /*0018*/ 	.byte	0x04, 0x17
        /*001a*/ 	.short	(.L_151 - .L_150)
.L_150:
        /*001c*/ 	.word	0x00000000
        /*0020*/ 	.short	0x0003
        /*0022*/ 	.short	0x0018
        /*0024*/ 	.byte	0x00, 0xf0, 0x21, 0x00


	//----- nvinfo : EIATTR_KPARAM_INFO
	.align		4
.L_151:
        /*0028*/ 	.byte	0x04, 0x17
        /*002a*/ 	.short	(.L_153 - .L_152)
.L_152:
        /*002c*/ 	.word	0x00000000
        /*0030*/ 	.short	0x0002
        /*0032*/ 	.short	0x0010
        /*0034*/ 	.byte	0x00, 0xf5, 0x21, 0x00


	//----- nvinfo : EIATTR_KPARAM_INFO
	.align		4
.L_153:
        /*0038*/ 	.byte	0x04, 0x17
        /*003a*/ 	.short	(.L_155 - .L_154)
.L_154:
        /*003c*/ 	.word	0x00000000
        /*0040*/ 	.short	0x0001
        /*0042*/ 	.short	0x0008
        /*0044*/ 	.byte	0x00, 0xf5, 0x21, 0x00


	//----- nvinfo : EIATTR_KPARAM_INFO
	.align		4
.L_155:
        /*0048*/ 	.byte	0x04, 0x17
        /*004a*/ 	.short	(.L_157 - .L_156)
.L_156:
        /*004c*/ 	.word	0x00000000
        /*0050*/ 	.short	0x0000
        /*0052*/ 	.short	0x0000
        /*0054*/ 	.byte	0x00, 0xf5, 0x21, 0x00


	//----- nvinfo : EIATTR_SPARSE_MMA_MASK
	.align		4
.L_157:
        /*0058*/ 	.byte	0x03, 0x50
        /*005a*/ 	.short	0x0000


	//----- nvinfo : EIATTR_MAXREG_COUNT
	.align		4
        /*005c*/ 	.byte	0x03, 0x1b
        /*005e*/ 	.short	0x00ff


	//----- nvinfo : EIATTR_NUM_BARRIERS
	.align		4
        /*0060*/ 	.byte	0x02, 0x4c
        /*0062*/ 	.byte	0x01
	.zero		1


	//----- nvinfo : EIATTR_MERCURY_ISA_VERSION
	.align		4
        /*0064*/ 	.byte	0x03, 0x5f
        /*0066*/ 	.short	0x0101


	//----- nvinfo : EIATTR_VRC_CTA_INIT_COUNT
	.align		4
        /*0068*/ 	.byte	0x02, 0x4a
	.zero		1
	.zero		1


	//----- nvinfo : EIATTR_EXIT_INSTR_OFFSETS
	.align		4
        /*006c*/ 	.byte	0x04, 0x1c
        /*006e*/ 	.short	(.L_159 - .L_158)


	//   ....[0]....
.L_158:
        /*0070*/ 	.word	0x00000050


	//   ....[1]....
        /*0074*/ 	.word	0x000007f0


	//----- nvinfo : EIATTR_CRS_STACK_SIZE
	.align		4
.L_159:
        /*0078*/ 	.byte	0x04, 0x1e
        /*007a*/ 	.short	(.L_161 - .L_160)
.L_160:
        /*007c*/ 	.word	0x00000000


	//----- nvinfo : EIATTR_CBANK_PARAM_SIZE
	.align		4
.L_161:
        /*0080*/ 	.byte	0x03, 0x19
        /*0082*/ 	.short	0x0028


	//----- nvinfo : EIATTR_PARAM_CBANK
	.align		4
        /*0084*/ 	.byte	0x04, 0x0a
        /*0086*/ 	.short	(.L_163 - .L_162)
	.align		4
.L_162:
        /*0088*/ 	.word	index@(.nv.constant0._Z20scanAndWritePartialsIfLb0EEvPT_S1_S1_mm)
        /*008c*/ 	.short	0x0380
        /*008e*/ 	.short	0x0028


	//----- nvinfo : EIATTR_SW_WAR
	.align		4
.L_163:
        /*0090*/ 	.byte	0x04, 0x36
        /*0092*/ 	.short	(.L_165 - .L_164)
.L_164:
        /*0094*/ 	.word	0x00000008
.L_165:


//--------------------- .nv.info._Z14scanAddBaseSumIiEvPT_S1_mm --------------------------
	.section	.nv.info._Z14scanAddBaseSumIiEvPT_S1_mm,"",@"SHT_CUDA_INFO"
	.sectionflags	@""
	.align	4


	//----- nvinfo : EIATTR_CUDA_API_VERSION
	.align		4
        /*0000*/ 	.byte	0x04, 0x37
        /*0002*/ 	.short	(.L_167 - .L_166)
.L_166:
        /*0004*/ 	.word	0x00000082


	//----- nvinfo : EIATTR_KPARAM_INFO
	.align		4
.L_167:
        /*0008*/ 	.byte	0x04, 0x17
        /*000a*/ 	.short	(.L_169 - .L_168)
.L_168:
        /*000c*/ 	.word	0x00000000
        /*0010*/ 	.short	0x0003
        /*0012*/ 	.short	0x0018
        /*0014*/ 	.byte	0x00, 0xf0, 0x21, 0x00


	//----- nvinfo : EIATTR_KPARAM_INFO
	.align		4
.L_169:
        /*0018*/ 	.byte	0x04, 0x17
        /*001a*/ 	.short	(.L_171 - .L_170)
.L_170:
        /*001c*/ 	.word	0x00000000
        /*0020*/ 	.short	0x0002
        /*0022*/ 	.short	0x0010
        /*0024*/ 	.byte	0x00, 0xf0, 0x21, 0x00


	//----- nvinfo : EIATTR_KPARAM_INFO
	.align		4
.L_171:
        /*0028*/ 	.byte	0x04, 0x17
        /*002a*/ 	.short	(.L_173 - .L_172)
.L_172:
        /*002c*/ 	.word	0x00000000
        /*0030*/ 	.short	0x0001
        /*0032*/ 	.short	0x0008
        /*0034*/ 	.byte	0x00, 0xf5, 0x21, 0x00


	//----- nvinfo : EIATTR_KPARAM_INFO
	.align		4
.L_173:
        /*0038*/ 	.byte	0x04, 0x17
        /*003a*/ 	.short	(.L_175 - .L_174)
.L_174:
        /*003c*/ 	.word	0x00000000
        /*0040*/ 	.short	0x0000
        /*0042*/ 	.short	0x0000
        /*0044*/ 	.byte	0x00, 0xf5, 0x21, 0x00


	//----- nvinfo : EIATTR_SPARSE_MMA_MASK
	.align		4
.L_175:
        /*0048*/ 	.byte	0x03, 0x50
        /*004a*/ 	.short	0x0000


	//----- nvinfo : EIATTR_MAXREG_COUNT
	.align		4
        /*004c*/ 	.byte	0x03, 0x1b
        /*004e*/ 	.short	0x00ff


	//----- nvinfo : EIATTR_MERCURY_ISA_VERSION
	.align		4
        /*0050*/ 	.byte	0x03, 0x5f
        /*0052*/ 	.short	0x0101


	//----- nvinfo : EIATTR_VRC_CTA_INIT_COUNT
	.align		4
        /*0054*/ 	.byte	0x02, 0x4a
	.zero		1
	.zero		1


	//----- nvinfo : EIATTR_EXIT_INSTR_OFFSETS
	.align		4
        /*0058*/ 	.byte	0x04, 0x1c
        /*005a*/ 	.short	(.L_177 - .L_176)


	//   ....[0]....
.L_176:
        /*005c*/ 	.word	0x00000050


	//   ....[1]....
        /*0060*/ 	.word	0x00000240


	//----- nvinfo : EIATTR_CBANK_PARAM_SIZE
	.align		4
.L_177:
        /*0064*/ 	.byte	0x03, 0x19
        /*0066*/ 	.short	0x0020


	//----- nvinfo : EIATTR_PARAM_CBANK
	.align		4
        /*0068*/ 	.byte	0x04, 0x0a
        /*006a*/ 	.short	(.L_179 - .L_178)
	.align		4
.L_178:
        /*006c*/ 	.word	index@(.nv.constant0._Z14scanAddBaseSumIiEvPT_S1_mm)
        /*0070*/ 	.short	0x0380
        /*0072*/ 	.short	0x0020


	//----- nvinfo : EIATTR_SW_WAR
	.align		4
.L_179:
        /*0074*/ 	.byte	0x04, 0x36
        /*0076*/ 	.short	(.L_181 - .L_180)
.L_180:
        /*0078*/ 	.word	0x00000008
.L_181:


//--------------------- .nv.info._Z20scanAndWritePartialsIiLb1EEvPT_S1_S1_mm --------------------------
	.section	.nv.info._Z20scanAndWritePartialsIiLb1EEvPT_S1_S1_mm,"",@"SHT_CUDA_INFO"
	.sectionflags	@""
	.align	4


	//----- nvinfo : EIATTR_CUDA_API_VERSION
	.align		4
        /*0000*/ 	.byte	0x04, 0x37
        /*0002*/ 	.short	(.L_183 - .L_182)
.L_182:
        /*0004*/ 	.word	0x00000082


	//----- nvinfo : EIATTR_KPARAM_INFO
	.align		4
.L_183:
        /*0008*/ 	.byte	0x04, 0x17
        /*000a*/ 	.short	(.L_185 - .L_184)
.L_184:
        /*000c*/ 	.word	0x00000000
        /*0010*/ 	.short	0x0004
        /*0012*/ 	.short	0x0020
        /*0014*/ 	.byte	0x00, 0xf0, 0x21, 0x00


	//----- nvinfo : EIATTR_KPARAM_INFO
	.align		4
.L_185:
        /*0018*/ 	.byte	0x04, 0x17
        /*001a*/ 	.short	(.L_187 - .L_186)
.L_186:
        /*001c*/ 	.word	0x00000000
        /*0020*/ 	.short	0x0003
        /*0022*/ 	.short	0x0018
        /*0024*/ 	.byte	0x00, 0xf0, 0x21, 0x00


	//----- nvinfo : EIATTR_KPARAM_INFO
	.align		4
.L_187:
        /*0028*/ 	.byte	0x04, 0x17
        /*002a*/ 	.short	(.L_189 - .L_188)
.L_188:
        /*002c*/ 	.word	0x00000000
        /*0030*/ 	.short	0x0002
        /*0032*/ 	.short	0x0010
        /*0034*/ 	.byte	0x00, 0xf5, 0x21, 0x00


	//----- nvinfo : EIATTR_KPARAM_INFO
	.align		4
.L_189:
        /*0038*/ 	.byte	0x04, 0x17
        /*003a*/ 	.short	(.L_191 - .L_190)
.L_190:
        /*003c*/ 	.word	0x00000000
        /*0040*/ 	.short	0x0001
        /*0042*/ 	.short	0x0008
        /*0044*/ 	.byte	0x00, 0xf5, 0x21, 0x00


	//----- nvinfo : EIATTR_KPARAM_INFO
	.align		4
.L_191:
        /*0048*/ 	.byte	0x04, 0x17
        /*004a*/ 	.short	(.L_193 - .L_192)
.L_192:
        /*004c*/ 	.word	0x00000000
        /*0050*/ 	.short	0x0000
        /*0052*/ 	.short	0x0000
        /*0054*/ 	.byte	0x00, 0xf5, 0x21, 0x00


	//----- nvinfo : EIATTR_SPARSE_MMA_MASK
	.align		4
.L_193:
        /*0058*/ 	.byte	0x03, 0x50
        /*005a*/ 	.short	0x0000


	//----- nvinfo : EIATTR_MAXREG_COUNT
	.align		4
        /*005c*/ 	.byte	0x03, 0x1b
        /*005e*/ 	.short	0x00ff


	//----- nvinfo : EIATTR_NUM_BARRIERS
	.align		4
        /*0060*/ 	.byte	0x02, 0x4c
        /*0062*/ 	.byte	0x01
	.zero		1


	//----- nvinfo : EIATTR_MERCURY_ISA_VERSION
	.align		4
        /*0064*/ 	.byte	0x03, 0x5f
        /*0066*/ 	.short	0x0101


	//----- nvinfo : EIATTR_VRC_CTA_INIT_COUNT
	.align		4
        /*0068*/ 	.byte	0x02, 0x4a
	.zero		1
	.zero		1


	//----- nvinfo : EIATTR_EXIT_INSTR_OFFSETS
	.align		4
        /*006c*/ 	.byte	0x04, 0x1c
        /*006e*/ 	.short	(.L_195 - .L_194)


	//   ....[0]....
.L_194:
        /*0070*/ 	.word	0x00000050


	//   ....[1]....
        /*0074*/ 	.word	0x00000880


	//----- nvinfo : EIATTR_CRS_STACK_SIZE
	.align		4
.L_195:
        /*0078*/ 	.byte	0x04, 0x1e
        /*007a*/ 	.short	(.L_197 - .L_196)
.L_196:
        /*007c*/ 	.word	0x00000000


	//----- nvinfo : EIATTR_CBANK_PARAM_SIZE
	.align		4
.L_197:
        /*0080*/ 	.byte	0x03, 0x19
        /*0082*/ 	.short	0x0028


	//----- nvinfo : EIATTR_PARAM_CBANK
	.align		4
        /*0084*/ 	.byte	0x04, 0x0a
        /*0086*/ 	.short	(.L_199 - .L_198)
	.align		4
.L_198:
        /*0088*/ 	.word	index@(.nv.constant0._Z20scanAndWritePartialsIiLb1EEvPT_S1_S1_mm)
        /*008c*/ 	.short	0x0380
        /*008e*/ 	.short	0x0028


	//----- nvinfo : EIATTR_SW_WAR
	.align		4
.L_199:
        /*0090*/ 	.byte	0x04, 0x36
        /*0092*/ 	.short	(.L_201 - .L_200)
.L_200:
        /*0094*/ 	.word	0x00000008
.L_201:


//--------------------- .nv.info._Z20scanAndWritePartialsIiLb0EEvPT_S1_S1_mm --------------------------
	.section	.nv.info._Z20scanAndWritePartialsIiLb0EEvPT_S1_S1_mm,"",@"SHT_CUDA_INFO"
	.sectionflags	@""
	.align	4


	//----- nvinfo : EIATTR_CUDA_API_VERSION
	.align		4
        /*0000*/ 	.byte	0x04, 0x37
        /*0002*/ 	.short	(.L_203 - .L_202)
.L_202:
        /*0004*/ 	.word	0x00000082


	//----- nvinfo : EIATTR_KPARAM_INFO
	.align		4
.L_203:
        /*0008*/ 	.byte	0x04, 0x17
        /*000a*/ 	.short	(.L_205 - .L_204)
.L_204:
        /*000c*/ 	.word	0x00000000
        /*0010*/ 	.short	0x0004
        /*0012*/ 	.short	0x0020
        /*0014*/ 	.byte	0x00, 0xf0, 0x21, 0x00


	//----- nvinfo : EIATTR_KPARAM_INFO
	.align		4
.L_205:
        /*0018*/ 	.byte	0x04, 0x17
        /*001a*/ 	.short	(.L_207 - .L_206)
.L_206:
        /*001c*/ 	.word	0x00000000
        /*0020*/ 	.short	0x0003
        /*0022*/ 	.short	0x0018
        /*0024*/ 	.byte	0x00, 0xf0, 0x21, 0x00


	//----- nvinfo : EIATTR_KPARAM_INFO
	.align		4
.L_207:
        /*0028*/ 	.byte	0x04, 0x17
        /*002a*/ 	.short	(.L_209 - .L_208)
.L_208:
        /*002c*/ 	.word	0x00000000
        /*0030*/ 	.short	0x0002
        /*0032*/ 	.short	0x0010
        /*0034*/ 	.byte	0x00, 0xf5, 0x21, 0x00


	//----- nvinfo : EIATTR_KPARAM_INFO
	.align		4
.L_209:
        /*0038*/ 	.byte	0x04, 0x17
        /*003a*/ 	.short	(.L_211 - .L_210)
.L_210:
        /*003c*/ 	.word	0x00000000
        /*0040*/ 	.short	0x0001
        /*0042*/ 	.short	0x0008
        /*0044*/ 	.byte	0x00, 0xf5, 0x21, 0x00


	//----- nvinfo : EIATTR_KPARAM_INFO
	.align		4
.L_211:
        /*0048*/ 	.byte	0x04, 0x17
        /*004a*/ 	.short	(.L_213 - .L_212)
.L_212:
        /*004c*/ 	.word	0x00000000
        /*0050*/ 	.short	0x0000
        /*0052*/ 	.short	0x0000
        /*0054*/ 	.byte	0x00, 0xf5, 0x21, 0x00


	//----- nvinfo : EIATTR_SPARSE_MMA_MASK
	.align		4
.L_213:
        /*0058*/ 	.byte	0x03, 0x50
        /*005a*/ 	.short	0x0000


	//----- nvinfo : EIATTR_MAXREG_COUNT
	.align		4
        /*005c*/ 	.byte	0x03, 0x1b
        /*005e*/ 	.short	0x00ff


	//----- nvinfo : EIATTR_NUM_BARRIERS
	.align		4
        /*0060*/ 	.byte	0x02, 0x4c
        /*0062*/ 	.byte	0x01
	.zero		1


	//----- nvinfo : EIATTR_MERCURY_ISA_VERSION
	.align		4
        /*0064*/ 	.byte	0x03, 0x5f
        /*0066*/ 	.short	0x0101


	//----- nvinfo : EIATTR_VRC_CTA_INIT_COUNT
	.align		4
        /*0068*/ 	.byte	0x02, 0x4a
	.zero		1
	.zero		1


	//----- nvinfo : EIATTR_EXIT_INSTR_OFFSETS
	.align		4
        /*006c*/ 	.byte	0x04, 0x1c
        /*006e*/ 	.short	(.L_215 - .L_214)


	//   ....[0]....
.L_214:
        /*0070*/ 	.word	0x00000050


	//   ....[1]....
        /*0074*/ 	.word	0x000007f0


	//----- nvinfo : EIATTR_CRS_STACK_SIZE
	.align		4
.L_215:
        /*0078*/ 	.byte	0x04, 0x1e
        /*007a*/ 	.short	(.L_217 - .L_216)
.L_216:
        /*007c*/ 	.word	0x00000000


	//----- nvinfo : EIATTR_CBANK_PARAM_SIZE
	.align		4
.L_217:
        /*0080*/ 	.byte	0x03, 0x19
        /*0082*/ 	.short	0x0028


	//----- nvinfo : EIATTR_PARAM_CBANK
	.align		4
        /*0084*/ 	.byte	0x04, 0x0a
        /*0086*/ 	.short	(.L_219 - .L_218)
	.align		4
.L_218:
        /*0088*/ 	.word	index@(.nv.constant0._Z20scanAndWritePartialsIiLb0EEvPT_S1_S1_mm)
        /*008c*/ 	.short	0x0380
        /*008e*/ 	.short	0x0028


	//----- nvinfo : EIATTR_SW_WAR
	.align		4
.L_219:
        /*0090*/ 	.byte	0x04, 0x36
        /*0092*/ 	.short	(.L_221 - .L_220)
.L_220:
        /*0094*/ 	.word	0x00000008
.L_221:


//--------------------- .nv.callgraph             --------------------------
	.section	.nv.callgraph,"",@"SHT_CUDA_CALLGRAPH"
	.align	4
	.sectionentsize	8
	.align		4
        /*0000*/ 	.word	0x00000000
	.align		4
        /*0004*/ 	.word	0xffffffff
	.align		4
        /*0008*/ 	.word	0x00000000
	.align		4
        /*000c*/ 	.word	0xfffffffe
	.align		4
        /*0010*/ 	.word	0x00000000
	.align		4
        /*0014*/ 	.word	0xfffffffd
	.align		4
        /*0018*/ 	.word	0x00000000
	.align		4
        /*001c*/ 	.word	0xfffffffc


//--------------------- .text._Z14scanAddBaseSumIdEvPT_S1_mm --------------------------
	.section	.text._Z14scanAddBaseSumIdEvPT_S1_mm,"ax",@progbits
	.align	128
        .global         _Z14scanAddBaseSumIdEvPT_S1_mm
        .type           _Z14scanAddBaseSumIdEvPT_S1_mm,@function
        .size           _Z14scanAddBaseSumIdEvPT_S1_mm,(.L_x_42 - _Z14scanAddBaseSumIdEvPT_S1_mm)
        .other          _Z14scanAddBaseSumIdEvPT_S1_mm,@"STO_CUDA_ENTRY STV_DEFAULT"
_Z14scanAddBaseSumIdEvPT_S1_mm:
.text._Z14scanAddBaseSumIdEvPT_S1_mm:
[----:B------:R-:W-:Y:S08]  /*0000*/  LDC R1, c[0x0][0x37c] ;  /* 0x0000df00ff017b82 */ /* 0x000ff00000000800 */
[----:B------:R-:W0:Y:S08]  /*0010*/  S2UR UR4, SR_CTAID.X ;  /* 0x00000000000479c3 */ /* 0x000e300000002500 */
[----:B------:R-:W0:Y:S02]  /*0020*/  LDC.64 R2, c[0x0][0x398] ;  /* 0x0000e600ff027b82 */ /* 0x000e240000000a00 */
[----:B0-----:R-:W-:-:S04]  /*0030*/  ISETP.LE.U32.AND P0, PT, R2, UR4, PT ;  /* 0x0000000402007c0c */ /* 0x001fc8000bf03070 */
[----:B------:R-:W-:-:S13]  /*0040*/  ISETP.GE.U32.AND.EX P0, PT, RZ, R3, PT, P0 ;  /* 0x00000003ff00720c */ /* 0x000fda0003f06100 */
[----:B------:R-:W-:Y:S05]  /*0050*/  @P0 EXIT ;  /* 0x000000000000094d */ /* 0x000fea0003800000 */
[----:B------:R-:W0:Y:S01]  /*0060*/  LDCU UR5, c[0x0][0x360] ;  /* 0x00006c00ff0577ac */ /* 0x000e220008000800 */
[----:B------:R-:W1:Y:S01]  /*0070*/  S2R R0, SR_TID.X ;  /* 0x0000000000007919 */ /* 0x000e620000002100 */
[----:B------:R-:W2:Y:S01]  /*0080*/  LDC R10, c[0x0][0x370] ;  /* 0x0000dc00ff0a7b82 */ /* 0x000ea20000000800 */
[----:B------:R-:W-:Y:S01]  /*0090*/  IMAD.U32 R11, RZ, RZ, UR4 ;  /* 0x00000004ff0b7e24 */ /* 0x000fe2000f8e00ff */
[----:B------:R-:W-:Y:S01]  /*00a0*/  CS2R R2, SRZ ;  /* 0x0000000000027805 */ /* 0x000fe2000001ff00 */
[----:B------:R-:W-:Y:S01]  /*00b0*/  IMAD.MOV.U32 R12, RZ, RZ, RZ ;  /* 0x000000ffff0c7224 */ /* 0x000fe200078e00ff */
[----:B------:R-:W3:Y:S01]  /*00c0*/  LDCU.64 UR6, c[0x0][0x358] ;  /* 0x00006b00ff0677ac */ /* 0x000ee20008000a00 */
[----:B------:R-:W4:Y:S01]  /*00d0*/  LDCU.64 UR10, c[0x0][0x398] ;  /* 0x00007300ff0a77ac */ /* 0x000f220008000a00 */
[----:B------:R-:W0:Y:S04]  /*00e0*/  LDCU.64 UR8, c[0x0][0x380] ;  /* 0x00007000ff0877ac */ /* 0x000e280008000a00 */
.L_x_0:
[C---:B------:R-:W-:Y:S01]  /*00f0*/  ISETP.NE.U32.AND P0, PT, R11.reuse, RZ, PT ;  /* 0x000000ff0b00720c */ /* 0x040fe20003f05070 */
[----:B01----:R-:W-:Y:S02]  /*0100*/  IMAD.MOV.U32 R4, RZ, RZ, R0 ;  /* 0x000000ffff047224 */ /* 0x003fe400078e0000 */
[----:B------:R-:W-:Y:S01]  /*0110*/  IMAD.MOV.U32 R5, RZ, RZ, RZ ;  /* 0x000000ffff057224 */ /* 0x000fe200078e00ff */
[C---:B------:R-:W-:Y:S01]  /*0120*/  ISETP.NE.AND.EX P0, PT, R12.reuse, RZ, PT, P0 ;  /* 0x000000ff0c00720c */ /* 0x040fe20003f05300 */
[----:B0-----:R-:W-:Y:S02]  /*0130*/  IMAD R9, R12, UR5, RZ ;  /* 0x000000050c097c24 */ /* 0x001fe4000f8e02ff */
[----:B------:R-:W-:-:S04]  /*0140*/  IMAD.WIDE.U32 R6, R11, UR5, R4 ;  /* 0x000000050b067c25 */ /* 0x000fc8000f8e0004 */
[----:B------:R-:W-:Y:S01]  /*0150*/  IMAD.IADD R5, R7, 0x1, R9 ;  /* 0x0000000107057824 */ /* 0x000fe200078e0209 */
[----:B------:R-:W-:-:S04]  /*0160*/  LEA R4, P2, R6, UR8, 0x3 ;  /* 0x0000000806047c11 */ /* 0x000fc8000f8418ff */
[----:B------:R-:W-:Y:S01]  /*0170*/  LEA.HI.X R5, R6, UR9, R5, 0x3, P2 ;  /* 0x0000000906057c11 */ /* 0x000fe200090f1c05 */
[----:B------:R-:W0:Y:S04]  /*0180*/  @P0 LDC.64 R14, c[0x0][0x388] ;  /* 0x0000e200ff0e0b82 */ /* 0x000e280000000a00 */
[----:B---3--:R-:W3:Y:S01]  /*0190*/  LDG.E.64 R6, desc[UR6][R4.64] ;  /* 0x0000000604067981 */ /* 0x008ee2000c1e1b00 */
[----:B0-----:R-:W-:-:S04]  /*01a0*/  @P0 LEA R8, P1, R11, R14, 0x3 ;  /* 0x0000000e0b080211 */ /* 0x001fc800078218ff */
[----:B------:R-:W-:-:S05]  /*01b0*/  @P0 LEA.HI.X R9, R11, R15, R12, 0x3, P1 ;  /* 0x0000000f0b090211 */ /* 0x000fca00008f1c0c */
[----:B------:R-:W3:Y:S01]  /*01c0*/  @P0 LDG.E.64 R2, desc[UR6][R8.64+-0x8] ;  /* 0xfffff80608020981 */ /* 0x000ee2000c1e1b00 */
[----:B--2---:R-:W-:-:S04]  /*01d0*/  IADD3 R11, P1, PT, R10, R11, RZ ;  /* 0x0000000b0a0b7210 */ /* 0x004fc80007f3e0ff */
[----:B----4-:R-:W-:Y:S01]  /*01e0*/  ISETP.GE.U32.AND P0, PT, R11, UR10, PT ;  /* 0x0000000a0b007c0c */ /* 0x010fe2000bf06070 */
[----:B------:R-:W-:-:S05]  /*01f0*/  IMAD.X R12, RZ, RZ, R12, P1 ;  /* 0x000000ffff0c7224 */ /* 0x000fca00008e060c */
[----:B------:R-:W-:Y:S01]  /*0200*/  ISETP.GE.U32.AND.EX P0, PT, R12, UR11, PT, P0 ;  /* 0x0000000b0c007c0c */ /* 0x000fe2000bf06100 */
[----:B---3--:R-:W-:-:S07]  /*0210*/  DADD R6, R2, R6 ;  /* 0x0000000002067229 */ /* 0x008fce0000000006 */
[----:B------:R0:W-:Y:S05]  /*0220*/  STG.E.64 desc[UR6][R4.64], R6 ;  /* 0x0000000604007986 */ /* 0x0001ea000c101b06 */
[----:B------:R-:W-:Y:S05]  /*0230*/  @!P0 BRA `(.L_x_0) ;  /* 0xfffffffc00ac8947 */ /* 0x000fea000383ffff */
[----:B------:R-:W-:Y:S05]  /*0240*/  EXIT ;  /* 0x000000000000794d */ /* 0x000fea0003800000 */
.L_x_1:
[----:B------:R-:W-:-:S00]  /*0250*/  BRA `(.L_x_1) ;  /* 0xfffffffc00fc7947 */ /* 0x000fc0000383ffff */
[----:B------:R-:W-:-:S00]  /*0260*/  NOP ;  /* 0x0000000000007918 */ /* 0x000fc00000000000 */
        /* <DEDUP_REMOVED lines=9> */
.L_x_42:


//--------------------- .text._Z20scanAndWritePartialsIdLb1EEvPT_S1_S1_mm --------------------------
	.section	.text._Z20scanAndWritePartialsIdLb1EEvPT_S1_S1_mm,"ax",@progbits
	.align	128
        .global         _Z20scanAndWritePartialsIdLb1EEvPT_S1_S1_mm
        .type           _Z20scanAndWritePartialsIdLb1EEvPT_S1_S1_mm,@function
        .size           _Z20scanAndWritePartialsIdLb1EEvPT_S1_S1_mm,(.L_x_43 - _Z20scanAndWritePartialsIdLb1EEvPT_S1_S1_mm)
        .other          _Z20scanAndWritePartialsIdLb1EEvPT_S1_S1_mm,@"STO_CUDA_ENTRY STV_DEFAULT"
_Z20scanAndWritePartialsIdLb1EEvPT_S1_S1_mm:
.text._Z20scanAndWritePartialsIdLb1EEvPT_S1_S1_mm:
[----:B------:R-:W-:Y:S08]  /*0000*/  LDC R1, c[0x0][0x37c] ;  /* 0x0000df00ff017b82 */ /* 0x000ff00000000800 */
[----:B------:R-:W0:Y:S08]  /*0010*/  S2UR UR7, SR_CTAID.X ;  /* 0x00000000000779c3 */ /* 0x000e300000002500 */
[----:B------:R-:W0:Y:S02]  /*0020*/  LDC.64 R2, c[0x0][0x3a0] ;  /* 0x0000e800ff027b82 */ /* 0x000e240000000a00 */
[----:B0-----:R-:W-:-:S04]  /*0030*/  ISETP.LE.U32.AND P0, PT, R2, UR7, PT ;  /* 0x0000000702007c0c */ /* 0x001fc8000bf03070 */
[----:B------:R-:W-:-:S13]  /*0040*/  ISETP.GE.U32.AND.EX P0, PT, RZ, R3, PT, P0 ;  /* 0x00000003ff00720c */ /* 0x000fda0003f06100 */
[----:B------:R-:W-:Y:S05]  /*0050*/  @P0 EXIT ;  /* 0x000000000000094d */ /* 0x000fea0003800000 */
[----:B------:R-:W0:Y:S01]  /*0060*/  S2R R0, SR_TID.X ;  /* 0x0000000000007919 */ /* 0x000e220000002100 */
[----:B------:R-:W1:Y:S01]  /*0070*/  S2UR UR5, SR_CgaCtaId ;  /* 0x00000000000579c3 */ /* 0x000e620000008800 */
[----:B------:R-:W2:Y:S01]  /*0080*/  LDCU UR8, c[0x0][0x360] ;  /* 0x00006c00ff0877ac */ /* 0x000ea20008000800 */
[----:B------:R-:W-:Y:S02]  /*0090*/  IMAD.U32 R13, RZ, RZ, UR7 ;  /* 0x00000007ff0d7e24 */ /* 0x000fe4000f8e00ff */
[----:B------:R-:W-:Y:S01]  /*00a0*/  IMAD.MOV.U32 R14, RZ, RZ, RZ ;  /* 0x000000ffff0e7224 */ /* 0x000fe200078e00ff */
[----:B------:R-:W-:Y:S01]  /*00b0*/  UMOV UR4, 0x400 ;  /* 0x0000040000047882 */ /* 0x000fe20000000000 */
[----:B------:R-:W3:Y:S02]  /*00c0*/  LDCU.64 UR10, c[0x0][0x358] ;  /* 0x00006b00ff0a77ac */ /* 0x000ee40008000a00 */
[----:B------:R-:W4:Y:S01]  /*00d0*/  LDC R12, c[0x0][0x370] ;  /* 0x0000dc00ff0c7b82 */ /* 0x000f220000000800 */
[----:B------:R-:W0:Y:S01]  /*00e0*/  LDCU.64 UR14, c[0x0][0x3a0] ;  /* 0x00007400ff0e77ac */ /* 0x000e220008000a00 */
[----:B------:R-:W0:Y:S01]  /*00f0*/  LDCU.64 UR12, c[0x0][0x398] ;  /* 0x00007300ff0c77ac */ /* 0x000e220008000a00 */
[----:B--2---:R-:W-:-:S02]  /*0100*/  UIADD3 UR6, UPT, UPT, UR8, -0x1, URZ ;  /* 0xffffffff08067890 */ /* 0x004fc4000fffe0ff */
[----:B-1----:R-:W-:-:S04]  /*0110*/  ULEA UR4, UR5, UR4, 0x18 ;  /* 0x0000000405047291 */ /* 0x002fc8000f8ec0ff */
[C---:B0-----:R-:W-:Y:S02]  /*0120*/  ISETP.NE.AND P0, PT, R0.reuse, UR6, PT ;  /* 0x0000000600007c0c */ /* 0x041fe4000bf05270 */
[----:B------:R-:W-:Y:S02]  /*0130*/  SHF.R.U32.HI R15, RZ, 0x2, R0 ;  /* 0x00000002ff0f7819 */ /* 0x000fe40000011600 */
[----:B------:R-:W-:Y:S02]  /*0140*/  P2R R19, PR, RZ, 0x1 ;  /* 0x00000001ff137803 */ /* 0x000fe40000000000 */
[C---:B------:R-:W-:Y:S02]  /*0150*/  LOP3.LUT R18, R0.reuse, 0x1f, RZ, 0xc0, !PT ;  /* 0x0000001f00127812 */ /* 0x040fe400078ec0ff */
[----:B------:R-:W-:Y:S02]  /*0160*/  LOP3.LUT R15, R15, 0xf8, RZ, 0xc0, !PT ;  /* 0x000000f80f0f7812 */ /* 0x000fe400078ec0ff */
[----:B---3--:R-:W-:-:S07]  /*0170*/  LEA R17, R0, UR4, 0x3 ;  /* 0x0000000400117c11 */ /* 0x008fce000f8e18ff */
.L_x_6:
[----:B------:R-:W-:Y:S02]  /*0180*/  IMAD.MOV.U32 R2, RZ, RZ, R0 ;  /* 0x000000ffff027224 */ /* 0x000fe400078e0000 */
[----:B------:R-:W-:Y:S02]  /*0190*/  IMAD.MOV.U32 R3, RZ, RZ, RZ ;  /* 0x000000ffff037224 */ /* 0x000fe400078e00ff */
[----:B0-----:R-:W-:Y:S02]  /*01a0*/  IMAD R5, R14, UR8, RZ ;  /* 0x000000080e057c24 */ /* 0x001fe4000f8e02ff */
[----:B------:R-:W-:-:S04]  /*01b0*/  IMAD.WIDE.U32 R2, R13, UR8, R2 ;  /* 0x000000080d027c25 */ /* 0x000fc8000f8e0002 */
[----:B------:R-:W-:Y:S01]  /*01c0*/  IMAD.IADD R16, R3, 0x1, R5 ;  /* 0x0000000103107824 */ /* 0x000fe200078e0205 */
[----:B------:R-:W-:Y:S02]  /*01d0*/  ISETP.GE.U32.AND P3, PT, R2, UR12, PT ;  /* 0x0000000c02007c0c */ /* 0x000fe4000bf66070 */
[----:B------:R-:W-:Y:S02]  /*01e0*/  CS2R R4, SRZ ;  /* 0x0000000000047805 */ /* 0x000fe4000001ff00 */
[----:B------:R-:W-:-:S13]  /*01f0*/  ISETP.GE.U32.AND.EX P3, PT, R16, UR13, PT, P3 ;  /* 0x0000000d10007c0c */ /* 0x000fda000bf66130 */
[----:B------:R-:W0:Y:S02]  /*0200*/  @!P3 LDC.64 R6, c[0x0][0x390] ;  /* 0x0000e400ff06bb82 */ /* 0x000e240000000a00 */
[----:B0-----:R-:W-:-:S04]  /*0210*/  @!P3 LEA R6, P0, R2, R6, 0x3 ;  /* 0x000000060206b211 */ /* 0x001fc800078018ff */
[----:B------:R-:W-:-:S05]  /*0220*/  @!P3 LEA.HI.X R7, R2, R7, R16, 0x3, P0 ;  /* 0x000000070207b211 */ /* 0x000fca00000f1c10 */
[----:B------:R-:W2:Y:S01]  /*0230*/  @!P3 LDG.E.64 R4, desc[UR10][R6.64] ;  /* 0x0000000a0604b981 */ /* 0x000ea2000c1e1b00 */
[----:B------:R-:W-:Y:S01]  /*0240*/  ISETP.NE.AND P4, PT, R18, RZ, PT ;  /* 0x000000ff1200720c */ /* 0x000fe20003f85270 */
[----:B------:R-:W-:Y:S01]  /*0250*/  BSSY.RECONVERGENT B0, `(.L_x_2) ;  /* 0x000002d000007945 */ /* 0x000fe20003800200 */
[----:B------:R-:W-:Y:S02]  /*0260*/  PLOP3.LUT P5, PT, PT, PT, PT, 0x8, 0x80 ;  /* 0x000000000080781c */ /* 0x000fe40003fae170 */
[----:B------:R-:W-:Y:S02]  /*0270*/  PLOP3.LUT P1, PT, PT, PT, PT, 0x8, 0x80 ;  /* 0x000000000080781c */ /* 0x000fe40003f2e170 */
[----:B------:R-:W-:Y:S02]  /*0280*/  PLOP3.LUT P2, PT, PT, PT, PT, 0x8, 0x80 ;  /* 0x000000000080781c */ /* 0x000fe40003f4e170 */
[----:B------:R-:W-:Y:S01]  /*0290*/  PLOP3.LUT P0, PT, PT, PT, PT, 0x8, 0x80 ;  /* 0x000000000080781c */ /* 0x000fe20003f0e170 */
[----:B--2---:R0:W-:Y:S01]  /*02a0*/  STS.64 [R17], R4 ;  /* 0x0000000411007388 */ /* 0x0041e20000000a00 */
[----:B------:R-:W-:Y:S06]  /*02b0*/  BAR.SYNC.DEFER_BLOCKING 0x0 ;  /* 0x0000000000007b1d */ /* 0x000fec0000010000 */
[----:B------:R-:W-:Y:S05]  /*02c0*/  @!P4 BRA `(.L_x_3) ;  /* 0x000000000094c947 */ /* 0x000fea0003800000 */
[----:B0-----:R-:W-:Y:S01]  /*02d0*/  LDS.64 R4, [R17+-0x8] ;  /* 0xfffff80011047984 */ /* 0x001fe20000000a00 */
[----:B------:R-:W-:-:S03]  /*02e0*/  ISETP.NE.AND P6, PT, R18, 0x1, PT ;  /* 0x000000011200780c */ /* 0x000fc60003fc5270 */
[----:B------:R-:W0:Y:S02]  /*02f0*/  LDS.64 R6, [R17] ;  /* 0x0000000011067984 */ /* 0x000e240000000a00 */
[----:B0-----:R-:W-:-:S07]  /*0300*/  DADD R4, R4, R6 ;  /* 0x0000000004047229 */ /* 0x001fce0000000006 */
[----:B------:R1:W-:Y:S01]  /*0310*/  STS.64 [R17], R4 ;  /* 0x0000000411007388 */ /* 0x0003e20000000a00 */
[----:B------:R-:W-:Y:S05]  /*0320*/  @!P6 BRA `(.L_x_3) ;  /* 0x00000000007ce947 */ /* 0x000fea0003800000 */
[----:B-1----:R-:W-:Y:S01]  /*0330*/  LDS.64 R4, [R17+-0x10] ;  /* 0xfffff00011047984 */ /* 0x002fe20000000a00 */
[----:B------:R-:W-:Y:S02]  /*0340*/  ISETP.GE.U32.AND P6, PT, R18, 0x4, PT ;  /* 0x000000041200780c */ /* 0x000fe40003fc6070 */
[----:B------:R-:W-:Y:S01]  /*0350*/  PLOP3.LUT P2, PT, PT, PT, PT, 0x80, 0x8 ;  /* 0x000000000008781c */ /* 0x000fe20003f4f070 */
[----:B------:R-:W0:Y:S01]  /*0360*/  LDS.64 R6, [R17] ;  /* 0x0000000011067984 */ /* 0x000e220000000a00 */
[----:B------:R-:W-:Y:S02]  /*0370*/  PLOP3.LUT P1, PT, PT, PT, PT, 0x8, 0x80 ;  /* 0x000000000080781c */ /* 0x000fe40003f2e170 */
[----:B------:R-:W-:Y:S01]  /*0380*/  PLOP3.LUT P0, PT, PT, PT, PT, 0x8, 0x80 ;  /* 0x000000000080781c */ /* 0x000fe20003f0e170 */
[----:B0-----:R-:W-:-:S07]  /*0390*/  DADD R4, R4, R6 ;  /* 0x0000000004047229 */ /* 0x001fce0000000006 */
[----:B------:R2:W-:Y:S01]  /*03a0*/  STS.64 [R17], R4 ;  /* 0x0000000411007388 */ /* 0x0005e20000000a00 */
[----:B------:R-:W-:Y:S05]  /*03b0*/  @!P6 BRA `(.L_x_3) ;  /* 0x000000000058e947 */ /* 0x000fea0003800000 */
[----:B--2---:R-:W-:Y:S01]  /*03c0*/  LDS.64 R4, [R17+-0x20] ;  /* 0xffffe00011047984 */ /* 0x004fe20000000a00 */
        /* <DEDUP_REMOVED lines=8> */
[----:B---3--:R-:W-:Y:S01]  /*0450*/  LDS.64 R4, [R17+-0x40] ;  /* 0xffffc00011047984 */ /* 0x008fe20000000a00 */
[----:B------:R-:W-:Y:S02]  /*0460*/  ISETP.GE.U32.AND P0, PT, R18, 0x10, PT ;  /* 0x000000101200780c */ /* 0x000fe40003f06070 */
[----:B------:R-:W-:Y:S01]  /*0470*/  PLOP3.LUT P1, PT, PT, PT, PT, 0x80, 0x8 ;  /* 0x000000000008781c */ /* 0x000fe20003f2f070 */
[----:B------:R-:W0:Y:S10]  /*0480*/  LDS.64 R6, [R17] ;  /* 0x0000000011067984 */ /* 0x000e340000000a00 */
[----:B------:R-:W-:-:S02]  /*0490*/  @P0 PLOP3.LUT P5, PT, PT, PT, PT, 0x80, 0x8 ;  /* 0x000000000008081c */ /* 0x000fc40003faf070 */
[----:B------:R-:W-:Y:S01]  /*04a0*/  @P0 PLOP3.LUT P2, PT, PT, PT, PT, 0x80, 0x8 ;  /* 0x000000000008081c */ /* 0x000fe20003f4f070 */
[----:B0-----:R-:W-:-:S07]  /*04b0*/  DADD R4, R4, R6 ;  /* 0x0000000004047229 */ /* 0x001fce0000000006 */
[----:B------:R-:W-:Y:S04]  /*04c0*/  STS.64 [R17], R4 ;  /* 0x0000000411007388 */ /* 0x000fe80000000a00 */
[----:B------:R-:W-:Y:S04]  /*04d0*/  @P0 LDS.64 R6, [R17+-0x80] ;  /* 0xffff800011060984 */ /* 0x000fe80000000a00 */
[----:B------:R-:W0:Y:S02]  /*04e0*/  @P0 LDS.64 R8, [R17] ;  /* 0x0000000011080984 */ /* 0x000e240000000a00 */
[----:B0-----:R-:W-:-:S07]  /*04f0*/  @P0 DADD R6, R6, R8 ;  /* 0x0000000006060229 */ /* 0x001fce0000000008 */
[----:B------:R0:W-:Y:S01]  /*0500*/  @P0 STS.64 [R17], R6 ;  /* 0x0000000611000388 */ /* 0x0001e20000000a00 */
[----:B------:R-:W-:-:S13]  /*0510*/  PLOP3.LUT P0, PT, PT, PT, PT, 0x80, 0x8 ;  /* 0x000000000008781c */ /* 0x000fda0003f0f070 */
.L_x_3:
[----:B------:R-:W-:Y:S05]  /*0520*/  BSYNC.RECONVERGENT B0 ;  /* 0x0000000000007941 */ /* 0x000fea0003800200 */
.L_x_2:
[----:B0123--:R-:W0:Y:S01]  /*0530*/  LDS.64 R4, [R17] ;  /* 0x0000000011047984 */ /* 0x00fe220000000a00 */
[----:B------:R-:W-:Y:S01]  /*0540*/  BAR.SYNC.DEFER_BLOCKING 0x0 ;  /* 0x0000000000007b1d */ /* 0x000fe20000010000 */
[----:B------:R-:W-:-:S05]  /*0550*/  ISETP.NE.AND P6, PT, R18, 0x1f, PT ;  /* 0x0000001f1200780c */ /* 0x000fca0003fc5270 */
[----:B------:R-:W-:Y:S08]  /*0560*/  BSSY.RECONVERGENT B0, `(.L_x_4) ;  /* 0x000001a000007945 */ /* 0x000ff00003800200 */
[----:B0-----:R0:W-:Y:S01]  /*0570*/  @!P6 STS.64 [R15+UR4+0x80], R4 ;  /* 0x000080040f00e988 */ /* 0x0011e20008000a04 */
[----:B------:R-:W-:Y:S01]  /*0580*/  BAR.SYNC.DEFER_BLOCKING 0x0 ;  /* 0x0000000000007b1d */ /* 0x000fe20000010000 */
[----:B------:R-:W-:-:S13]  /*0590*/  ISETP.GT.U32.AND P6, PT, R0, 0x1f, PT ;  /* 0x0000001f0000780c */ /* 0x000fda0003fc4070 */
[----:B0-----:R-:W-:Y:S05]  /*05a0*/  @P6 BRA `(.L_x_5) ;  /* 0x0000000000546947 */ /* 0x001fea0003800000 */
[----:B------:R-:W-:Y:S04]  /*05b0*/  @P4 LDS.64 R6, [R17+0x78] ;  /* 0x0000780011064984 */ /* 0x000fe80000000a00 */
[----:B------:R-:W0:Y:S02]  /*05c0*/  @P4 LDS.64 R8, [R17+0x80] ;  /* 0x0000800011084984 */ /* 0x000e240000000a00 */
[----:B0-----:R-:W-:-:S07]  /*05d0*/  @P4 DADD R6, R6, R8 ;  /* 0x0000000006064229 */ /* 0x001fce0000000008 */
[----:B------:R-:W-:Y:S04]  /*05e0*/  @P4 STS.64 [R17+0x80], R6 ;  /* 0x0000800611004388 */ /* 0x000fe80000000a00 */
        /* <DEDUP_REMOVED lines=12> */
[----:B------:R-:W-:Y:S04]  /*06b0*/  @P5 LDS.64 R6, [R17] ;  /* 0x0000000011065984 */ /* 0x000fe80000000a00 */
[----:B------:R-:W0:Y:S02]  /*06c0*/  @P5 LDS.64 R22, [R17+0x80] ;  /* 0x0000800011165984 */ /* 0x000e240000000a00 */
[----:B0-----:R-:W-:-:S07]  /*06d0*/  @P5 DADD R6, R6, R22 ;  /* 0x0000000006065229 */ /* 0x001fce0000000016 */
[----:B------:R0:W-:Y:S04]  /*06e0*/  @P5 STS.64 [R17+0x80], R6 ;  /* 0x0000800611005388 */ /* 0x0001e80000000a00 */
[----:B------:R0:W1:Y:S02]  /*06f0*/  LDS.64 R8, [R17+0x80] ;  /* 0x0000800011087984 */ /* 0x0000640000000a00 */
.L_x_5:
[----:B------:R-:W-:Y:S05]  /*0700*/  BSYNC.RECONVERGENT B0 ;  /* 0x0000000000007941 */ /* 0x000fea0003800200 */
.L_x_4:
[----:B------:R-:W-:Y:S01]  /*0710*/  BAR.SYNC.DEFER_BLOCKING 0x0 ;  /* 0x0000000000007b1d */ /* 0x000fe20000010000 */
[----:B------:R-:W-:Y:S02]  /*0720*/  ISETP.GE.U32.AND P0, PT, R0, 0x20, PT ;  /* 0x000000200000780c */ /* 0x000fe40003f06070 */
[----:B------:R-:W-:-:S05]  /*0730*/  ISETP.NE.AND P2, PT, R19, RZ, PT ;  /* 0x000000ff1300720c */ /* 0x000fca0003f45270 */
[----:B-1----:R-:W1:Y:S08]  /*0740*/  @!P3 LDC.64 R8, c[0x0][0x380] ;  /* 0x0000e000ff08bb82 */ /* 0x002e700000000a00 */
[----:B------:R-:W2:Y:S01]  /*0750*/  @!P2 LDC.64 R10, c[0x0][0x388] ;  /* 0x0000e200ff0aab82 */ /* 0x000ea20000000a00 */
[----:B0-----:R-:W0:Y:S07]  /*0760*/  @P0 LDS.64 R6, [R15+UR4+0x78] ;  /* 0x000078040f060984 */ /* 0x001e2e0008000a00 */
[----:B------:R-:W-:Y:S01]  /*0770*/  BAR.SYNC.DEFER_BLOCKING 0x0 ;  /* 0x0000000000007b1d */ /* 0x000fe20000010000 */
[----:B--2---:R-:W-:-:S04]  /*0780*/  @!P2 LEA R10, P1, R13, R10, 0x3 ;  /* 0x0000000a0d0aa211 */ /* 0x004fc800078218ff */
[----:B------:R-:W-:Y:S01]  /*0790*/  @!P2 LEA.HI.X R11, R13, R11, R14, 0x3, P1 ;  /* 0x0000000b0d0ba211 */ /* 0x000fe200008f1c0e */
[----:B0-----:R-:W-:Y:S01]  /*07a0*/  @P0 DADD R4, R4, R6 ;  /* 0x0000000004040229 */ /* 0x001fe20000000006 */
[----:B-1----:R-:W-:-:S04]  /*07b0*/  @!P3 LEA R8, P0, R2, R8, 0x3 ;  /* 0x000000080208b211 */ /* 0x002fc800078018ff */
[----:B------:R-:W-:Y:S02]  /*07c0*/  @!P3 LEA.HI.X R9, R2, R9, R16, 0x3, P0 ;  /* 0x000000090209b211 */ /* 0x000fe400000f1c10 */
[----:B------:R-:W-:Y:S01]  /*07d0*/  STS.64 [R17], R4 ;  /* 0x0000000411007388 */ /* 0x000fe20000000a00 */
[----:B------:R-:W-:Y:S08]  /*07e0*/  BAR.SYNC.DEFER_BLOCKING 0x0 ;  /* 0x0000000000007b1d */ /* 0x000ff00000010000 */
[----:B------:R-:W-:Y:S01]  /*07f0*/  BAR.SYNC.DEFER_BLOCKING 0x0 ;  /* 0x0000000000007b1d */ /* 0x000fe20000010000 */
[----:B----4-:R-:W-:-:S05]  /*0800*/  IADD3 R13, P0, PT, R12, R13, RZ ;  /* 0x0000000d0c0d7210 */ /* 0x010fca0007f1e0ff */
[----:B------:R-:W-:Y:S01]  /*0810*/  IMAD.X R14, RZ, RZ, R14, P0 ;  /* 0x000000ffff0e7224 */ /* 0x000fe200000e060e */
[----:B------:R-:W-:-:S04]  /*0820*/  ISETP.GE.U32.AND P0, PT, R13, UR14, PT ;  /* 0x0000000e0d007c0c */ /* 0x000fc8000bf06070 */
[----:B------:R-:W-:Y:S01]  /*0830*/  ISETP.GE.U32.AND.EX P0, PT, R14, UR15, PT, P0 ;  /* 0x0000000f0e007c0c */ /* 0x000fe2000bf06100 */
[----:B------:R-:W0:Y:S04]  /*0840*/  @!P3 LDS.64 R6, [R17] ;  /* 0x000000001106b984 */ /* 0x000e280000000a00 */
[----:B0-----:R0:W-:Y:S04]  /*0850*/  @!P3 STG.E.64 desc[UR10][R8.64], R6 ;  /* 0x000000060800b986 */ /* 0x0011e8000c101b0a */
[----:B------:R0:W-:Y:S04]  /*0860*/  @!P2 STG.E.64 desc[UR10][R10.64], R4 ;  /* 0x000000040a00a986 */ /* 0x0001e8000c101b0a */
[----:B------:R-:W-:Y:S05]  /*0870*/  @!P0 BRA `(.L_x_6) ;  /* 0xfffffff800408947 */ /* 0x000fea000383ffff */
[----:B------:R-:W-:Y:S05]  /*0880*/  EXIT ;  /* 0x000000000000794d */ /* 0x000fea0003800000 */
.L_x_7:
        /* <DEDUP_REMOVED lines=15> */
.L_x_43:


//--------------------- .text._Z20scanAndWritePartialsIdLb0EEvPT_S1_S1_mm --------------------------
	.section	.text._Z20scanAndWritePartialsIdLb0EEvPT_S1_S1_mm,"ax",@progbits
	.align	128
        .global         _Z20scanAndWritePartialsIdLb0EEvPT_S1_S1_mm
        .type           _Z20scanAndWritePartialsIdLb0EEvPT_S1_S1_mm,@function
        .size           _Z20scanAndWritePartialsIdLb0EEvPT_S1_S1_mm,(.L_x_44 - _Z20scanAndWritePartialsIdLb0EEvPT_S1_S1_mm)
        .other          _Z20scanAndWritePartialsIdLb0EEvPT_S1_S1_mm,@"STO_CUDA_ENTRY STV_DEFAULT"
_Z20scanAndWritePartialsIdLb0EEvPT_S1_S1_mm:
.text._Z20scanAndWritePartialsIdLb0EEvPT_S1_S1_mm:
        /* <DEDUP_REMOVED lines=8> */
[----:B------:R-:W-:Y:S01]  /*0080*/  UMOV UR4, 0x400 ;  /* 0x0000040000047882 */ /* 0x000fe20000000000 */
[----:B------:R-:W2:Y:S01]  /*0090*/  LDCU.64 UR8, c[0x0][0x358] ;  /* 0x00006b00ff0877ac */ /* 0x000ea20008000a00 */
[----:B------:R-:W3:Y:S05]  /*00a0*/  LDCU.64 UR12, c[0x0][0x3a0] ;  /* 0x00007400ff0c77ac */ /* 0x000eea0008000a00 */
[----:B------:R-:W4:Y:S01]  /*00b0*/  LDC R4, c[0x0][0x360] ;  /* 0x0000d800ff047b82 */ /* 0x000f220000000800 */
[----:B------:R-:W0:Y:S01]  /*00c0*/  LDCU.64 UR10, c[0x0][0x398] ;  /* 0x00007300ff0a77ac */ /* 0x000e220008000a00 */
[----:B------:R-:W0:Y:S01]  /*00d0*/  LDCU UR7, c[0x0][0x370] ;  /* 0x00006e00ff0777ac */ /* 0x000e220008000800 */
[----:B-1----:R-:W-:-:S03]  /*00e0*/  ULEA UR5, UR5, UR4, 0x18 ;  /* 0x0000000405057291 */ /* 0x002fc6000f8ec0ff */
[----:B------:R-:W-:Y:S01]  /*00f0*/  UMOV UR4, URZ ;  /* 0x000000ff00047c82 */ /* 0x000fe20008000000 */
[----:B0-----:R-:W-:Y:S02]  /*0100*/  SHF.R.U32.HI R5, RZ, 0x2, R0 ;  /* 0x00000002ff057819 */ /* 0x001fe40000011600 */
[C---:B------:R-:W-:Y:S02]  /*0110*/  LOP3.LUT R12, R0.reuse, 0x1f, RZ, 0xc0, !PT ;  /* 0x0000001f000c7812 */ /* 0x040fe400078ec0ff */
[----:B------:R-:W-:Y:S02]  /*0120*/  LOP3.LUT R5, R5, 0xf8, RZ, 0xc0, !PT ;  /* 0x000000f805057812 */ /* 0x000fe400078ec0ff */
[----:B--23--:R-:W-:-:S07]  /*0130*/  LEA R6, R0, UR5, 0x3 ;  /* 0x0000000500067c11 */ /* 0x00cfce000f8e18ff */
.L_x_12:
[----:B------:R-:W-:Y:S01]  /*0140*/  IMAD.MOV.U32 R2, RZ, RZ, R0 ;  /* 0x000000ffff027224 */ /* 0x000fe200078e0000 */
[----:B------:R-:W-:Y:S01]  /*0150*/  CS2R R8, SRZ ;  /* 0x0000000000087805 */ /* 0x000fe2000001ff00 */
[----:B------:R-:W-:Y:S02]  /*0160*/  IMAD.MOV.U32 R3, RZ, RZ, RZ ;  /* 0x000000ffff037224 */ /* 0x000fe400078e00ff */
[C---:B----4-:R-:W-:Y:S02]  /*0170*/  IMAD R7, R4.reuse, UR4, RZ ;  /* 0x0000000404077c24 */ /* 0x050fe4000f8e02ff */
[----:B------:R-:W-:-:S04]  /*0180*/  IMAD.WIDE.U32 R2, R4, UR6, R2 ;  /* 0x0000000604027c25 */ /* 0x000fc8000f8e0002 */
[----:B------:R-:W-:Y:S01]  /*0190*/  IMAD.IADD R7, R3, 0x1, R7 ;  /* 0x0000000103077824 */ /* 0x000fe200078e0207 */
[----:B------:R-:W-:-:S04]  /*01a0*/  ISETP.GE.U32.AND P3, PT, R2, UR10, PT ;  /* 0x0000000a02007c0c */ /* 0x000fc8000bf66070 */
[----:B------:R-:W-:-:S13]  /*01b0*/  ISETP.GE.U32.AND.EX P3, PT, R7, UR11, PT, P3 ;  /* 0x0000000b07007c0c */ /* 0x000fda000bf66130 */
[----:B0-----:R-:W0:Y:S02]  /*01c0*/  @!P3 LDC.64 R10, c[0x0][0x390] ;  /* 0x0000e400ff0abb82 */ /* 0x001e240000000a00 */
[----:B0-----:R-:W-:-:S04]  /*01d0*/  @!P3 LEA R10, P0, R2, R10, 0x3 ;  /* 0x0000000a020ab211 */ /* 0x001fc800078018ff */
[----:B------:R-:W-:-:S05]  /*01e0*/  @!P3 LEA.HI.X R11, R2, R11, R7, 0x3, P0 ;  /* 0x0000000b020bb211 */ /* 0x000fca00000f1c07 */
[----:B------:R-:W2:Y:S01]  /*01f0*/  @!P3 LDG.E.64 R8, desc[UR8][R10.64] ;  /* 0x000000080a08b981 */ /* 0x000ea2000c1e1b00 */
[----:B------:R-:W-:Y:S01]  /*0200*/  ISETP.NE.AND P4, PT, R12, RZ, PT ;  /* 0x000000ff0c00720c */ /* 0x000fe20003f85270 */
[----:B------:R-:W-:Y:S01]  /*0210*/  UIADD3 UR6, UP1, UPT, UR7, UR6, URZ ;  /* 0x0000000607067290 */ /* 0x000fe2000ff3e0ff */
[----:B------:R-:W-:Y:S01]  /*0220*/  BSSY.RECONVERGENT B0, `(.L_x_8) ;  /* 0x0000030000007945 */ /* 0x000fe20003800200 */
[----:B------:R-:W-:Y:S02]  /*0230*/  PLOP3.LUT P5, PT, PT, PT, PT, 0x8, 0x80 ;  /* 0x000000000080781c */ /* 0x000fe40003fae170 */
[----:B------:R-:W-:Y:S01]  /*0240*/  UISETP.GE.U32.AND UP0, UPT, UR6, UR12, UPT ;  /* 0x0000000c0600728c */ /* 0x000fe2000bf06070 */
[----:B------:R-:W-:Y:S01]  /*0250*/  PLOP3.LUT P1, PT, PT, PT, PT, 0x8, 0x80 ;  /* 0x000000000080781c */ /* 0x000fe20003f2e170 */
[----:B------:R-:W-:Y:S01]  /*0260*/  UIADD3.X UR4, UPT, UPT, URZ, UR4, URZ, UP1, !UPT ;  /* 0x00000004ff047290 */ /* 0x000fe20008ffe4ff */
[----:B------:R-:W-:Y:S02]  /*0270*/  PLOP3.LUT P2, PT, PT, PT, PT, 0x8, 0x80 ;  /* 0x000000000080781c */ /* 0x000fe40003f4e170 */
[----:B------:R-:W-:Y:S01]  /*0280*/  PLOP3.LUT P0, PT, PT, PT, PT, 0x8, 0x80 ;  /* 0x000000000080781c */ /* 0x000fe20003f0e170 */
[----:B------:R-:W-:Y:S01]  /*0290*/  UISETP.GE.U32.AND.EX UP0, UPT, UR4, UR13, UPT, UP0 ;  /* 0x0000000d0400728c */ /* 0x000fe2000bf06100 */
        /* <DEDUP_REMOVED lines=30> */
[----:B------:R-:W0:Y:S01]  /*0480*/  LDS.64 R10, [R6] ;  /* 0x00000000060a7984 */ /* 0x000e220000000a00 */
[----:B------:R-:W-:-:S09]  /*0490*/  PLOP3.LUT P0, PT, PT, PT, PT, 0x80, 0x8 ;  /* 0x000000000008781c */ /* 0x000fd20003f0f070 */
[----:B------:R-:W-:Y:S02]  /*04a0*/  @P6 PLOP3.LUT P5, PT, PT, PT, PT, 0x80, 0x8 ;  /* 0x000000000008681c */ /* 0x000fe40003faf070 */
[----:B------:R-:W-:Y:S01]  /*04b0*/  @P6 PLOP3.LUT P2, PT, PT, PT, PT, 0x80, 0x8 ;  /* 0x000000000008681c */ /* 0x000fe20003f4f070 */
[----:B0-----:R-:W-:-:S07]  /*04c0*/  DADD R8, R8, R10 ;  /* 0x0000000008087229 */ /* 0x001fce000000000a */
[----:B------:R-:W-:Y:S04]  /*04d0*/  STS.64 [R6], R8 ;  /* 0x0000000806007388 */ /* 0x000fe80000000a00 */
[----:B------:R-:W-:Y:S04]  /*04e0*/  @P6 LDS.64 R10, [R6+-0x80] ;  /* 0xffff8000060a6984 */ /* 0x000fe80000000a00 */
[----:B------:R-:W0:Y:S02]  /*04f0*/  @P6 LDS.64 R14, [R6] ;  /* 0x00000000060e6984 */ /* 0x000e240000000a00 */
[----:B0-----:R-:W-:-:S07]  /*0500*/  @P6 DADD R10, R10, R14 ;  /* 0x000000000a0a6229 */ /* 0x001fce000000000e */
[----:B------:R4:W-:Y:S04]  /*0510*/  @P6 STS.64 [R6], R10 ;  /* 0x0000000a06006388 */ /* 0x0009e80000000a00 */
.L_x_9:
[----:B------:R-:W-:Y:S05]  /*0520*/  BSYNC.RECONVERGENT B0 ;  /* 0x0000000000007941 */ /* 0x000fea0003800200 */
.L_x_8:
        /* <DEDUP_REMOVED lines=8> */
[----:B----4-:R-:W-:Y:S04]  /*05b0*/  @P4 LDS.64 R10, [R6+0x78] ;  /* 0x00007800060a4984 */ /* 0x010fe80000000a00 */
        /* <DEDUP_REMOVED lines=20> */
.L_x_11:
[----:B------:R-:W-:Y:S05]  /*0700*/  BSYNC.RECONVERGENT B0 ;  /* 0x0000000000007941 */ /* 0x000fea0003800200 */
.L_x_10:
[----:B------:R-:W-:Y:S01]  /*0710*/  BAR.SYNC.DEFER_BLOCKING 0x0 ;  /* 0x0000000000007b1d */ /* 0x000fe20000010000 */
[----:B------:R-:W-:-:S07]  /*0720*/  ISETP.GE.U32.AND P0, PT, R0, 0x20, PT ;  /* 0x000000200000780c */ /* 0x000fce0003f06070 */
[----:B-1----:R-:W1:Y:S06]  /*0730*/  @!P3 LDC.64 R14, c[0x0][0x380] ;  /* 0x0000e000ff0ebb82 */ /* 0x002e6c0000000a00 */
[----:B0---4-:R-:W0:Y:S02]  /*0740*/  @P0 LDS.64 R10, [R5+UR5+0x78] ;  /* 0x00007805050a0984 */ /* 0x011e240008000a00 */
[----:B0-----:R-:W-:Y:S01]  /*0750*/  @P0 DADD R8, R8, R10 ;  /* 0x0000000008080229 */ /* 0x001fe2000000000a */
[----:B------:R-:W-:Y:S01]  /*0760*/  BAR.SYNC.DEFER_BLOCKING 0x0 ;  /* 0x0000000000007b1d */ /* 0x000fe20000010000 */
[----:B-1----:R-:W-:-:S04]  /*0770*/  @!P3 LEA R14, P0, R2, R14, 0x3 ;  /* 0x0000000e020eb211 */ /* 0x002fc800078018ff */
[----:B------:R-:W-:Y:S01]  /*0780*/  @!P3 LEA.HI.X R15, R2, R15, R7, 0x3, P0 ;  /* 0x0000000f020fb211 */ /* 0x000fe200000f1c07 */
[----:B------:R-:W-:Y:S02]  /*0790*/  STS.64 [R6], R8 ;  /* 0x0000000806007388 */ /* 0x000fe40000000a00 */
[----:B------:R-:W-:Y:S08]  /*07a0*/  BAR.SYNC.DEFER_BLOCKING 0x0 ;  /* 0x0000000000007b1d */ /* 0x000ff00000010000 */
[----:B------:R-:W-:Y:S06]  /*07b0*/  BAR.SYNC.DEFER_BLOCKING 0x0 ;  /* 0x0000000000007b1d */ /* 0x000fec0000010000 */
[----:B------:R-:W0:Y:S04]  /*07c0*/  @!P3 LDS.64 R10, [R6] ;  /* 0x00000000060ab984 */ /* 0x000e280000000a00 */
[----:B0-----:R0:W-:Y:S01]  /*07d0*/  @!P3 STG.E.64 desc[UR8][R14.64], R10 ;  /* 0x0000000a0e00b986 */ /* 0x0011e2000c101b08 */
[----:B------:R-:W-:Y:S05]  /*07e0*/  BRA.U !UP0, `(.L_x_12) ;  /* 0xfffffff908547547 */ /* 0x000fea000b83ffff */
[----:B------:R-:W-:Y:S05]  /*07f0*/  EXIT ;  /* 0x000000000000794d */ /* 0x000fea0003800000 */
.L_x_13:
        /* <DEDUP_REMOVED lines=16> */
.L_x_44:


//--------------------- .text._Z14scanAddBaseSumIfEvPT_S1_mm --------------------------
	.section	.text._Z14scanAddBaseSumIfEvPT_S1_mm,"ax",@progbits
	.align	128
        .global         _Z14scanAddBaseSumIfEvPT_S1_mm
        .type           _Z14scanAddBaseSumIfEvPT_S1_mm,@function
        .size           _Z14scanAddBaseSumIfEvPT_S1_mm,(.L_x_45 - _Z14scanAddBaseSumIfEvPT_S1_mm)
        .other          _Z14scanAddBaseSumIfEvPT_S1_mm,@"STO_CUDA_ENTRY STV_DEFAULT"
_Z14scanAddBaseSumIfEvPT_S1_mm:
.text._Z14scanAddBaseSumIfEvPT_S1_mm:
        /* <DEDUP_REMOVED lines=10> */
[----:B------:R-:W3:Y:S01]  /*00a0*/  LDCU.64 UR6, c[0x0][0x358] ;  /* 0x00006b00ff0677ac */ /* 0x000ee20008000a00 */
[----:B------:R-:W-:Y:S02]  /*00b0*/  IMAD.MOV.U32 R11, RZ, RZ, RZ ;  /* 0x000000ffff0b7224 */ /* 0x000fe400078e00ff */
[----:B------:R-:W-:Y:S01]  /*00c0*/  IMAD.MOV.U32 R0, RZ, RZ, RZ ;  /* 0x000000ffff007224 */ /* 0x000fe200078e00ff */
[----:B------:R-:W4:Y:S01]  /*00d0*/  LDCU.64 UR10, c[0x0][0x398] ;  /* 0x00007300ff0a77ac */ /* 0x000f220008000a00 */
[----:B------:R-:W0:Y:S05]  /*00e0*/  LDCU.64 UR8, c[0x0][0x380] ;  /* 0x00007000ff0877ac */ /* 0x000e2a0008000a00 */
.L_x_14:
        /* <DEDUP_REMOVED lines=10> */
[----:B---3--:R-:W3:Y:S01]  /*0190*/  LDG.E R7, desc[UR6][R2.64] ;  /* 0x0000000602077981 */ /* 0x008ee2000c1e1900 */
[----:B0-----:R-:W-:-:S04]  /*01a0*/  @P0 LEA R4, P1, R10, R12, 0x2 ;  /* 0x0000000c0a040211 */ /* 0x001fc800078210ff */
[----:B------:R-:W-:-:S05]  /*01b0*/  @P0 LEA.HI.X R5, R10, R13, R11, 0x2, P1 ;  /* 0x0000000d0a050211 */ /* 0x000fca00008f140b */
[----:B------:R-:W3:Y:S01]  /*01c0*/  @P0 LDG.E R0, desc[UR6][R4.64+-0x4] ;  /* 0xfffffc0604000981 */ /* 0x000ee2000c1e1900 */
[----:B--2---:R-:W-:-:S04]  /*01d0*/  IADD3 R10, P1, PT, R9, R10, RZ ;  /* 0x0000000a090a7210 */ /* 0x004fc80007f3e0ff */
[----:B----4-:R-:W-:Y:S01]  /*01e0*/  ISETP.GE.U32.AND P0, PT, R10, UR10, PT ;  /* 0x0000000a0a007c0c */ /* 0x010fe2000bf06070 */
[----:B------:R-:W-:-:S05]  /*01f0*/  IMAD.X R11, RZ, RZ, R11, P1 ;  /* 0x000000ffff0b7224 */ /* 0x000fca00008e060b */
[----:B------:R-:W-:Y:S01]  /*0200*/  ISETP.GE.U32.AND.EX P0, PT, R11, UR11, PT, P0 ;  /* 0x0000000b0b007c0c */ /* 0x000fe2000bf06100 */
[----:B---3--:R-:W-:-:S05]  /*0210*/  FADD R7, R0, R7 ;  /* 0x0000000700077221 */ /* 0x008fca0000000000 */
[----:B------:R0:W-:Y:S07]  /*0220*/  STG.E desc[UR6][R2.64], R7 ;  /* 0x0000000702007986 */ /* 0x0001ee000c101906 */
[----:B------:R-:W-:Y:S05]  /*0230*/  @!P0 BRA `(.L_x_14) ;  /* 0xfffffffc00ac8947 */ /* 0x000fea000383ffff */
[----:B------:R-:W-:Y:S05]  /*0240*/  EXIT ;  /* 0x000000000000794d */ /* 0x000fea0003800000 */
.L_x_15:
        /* <DEDUP_REMOVED lines=11> */
.L_x_45:


//--------------------- .text._Z20scanAndWritePartialsIfLb1EEvPT_S1_S1_mm --------------------------
	.section	.text._Z20scanAndWritePartialsIfLb1EEvPT_S1_S1_mm,"ax",@progbits
	.align	128
        .global         _Z20scanAndWritePartialsIfLb1EEvPT_S1_S1_mm
        .type           _Z20scanAndWritePartialsIfLb1EEvPT_S1_S1_mm,@function
        .size           _Z20scanAndWritePartialsIfLb1EEvPT_S1_S1_mm,(.L_x_46 - _Z20scanAndWritePartialsIfLb1EEvPT_S1_S1_mm)
        .other          _Z20scanAndWritePartialsIfLb1EEvPT_S1_S1_mm,@"STO_CUDA_ENTRY STV_DEFAULT"
_Z20scanAndWritePartialsIfLb1EEvPT_S1_S1_mm:
.text._Z20scanAndWritePartialsIfLb1EEvPT_S1_S1_mm:
        /* <DEDUP_REMOVED lines=24> */
.L_x_20:
[----:B------:R-:W-:Y:S02]  /*0180*/  IMAD.MOV.U32 R2, RZ, RZ, R0 ;  /* 0x000000ffff027224 */ /* 0x000fe400078e0000 */
[----:B0-----:R-:W-:Y:S02]  /*0190*/  IMAD.MOV.U32 R3, RZ, RZ, RZ ;  /* 0x000000ffff037224 */ /* 0x001fe400078e00ff */
[----:B------:R-:W-:Y:S02]  /*01a0*/  IMAD R13, R10, UR8, RZ ;  /* 0x000000080a0d7c24 */ /* 0x000fe4000f8e02ff */
[----:B------:R-:W-:-:S04]  /*01b0*/  IMAD.WIDE.U32 R2, R9, UR8, R2 ;  /* 0x0000000809027c25 */ /* 0x000fc8000f8e0002 */
[----:B------:R-:W-:Y:S01]  /*01c0*/  IMAD.IADD R13, R3, 0x1, R13 ;  /* 0x00000001030d7824 */ /* 0x000fe200078e020d */
[----:B------:R-:W-:Y:S01]  /*01d0*/  ISETP.GE.U32.AND P3, PT, R2, UR12, PT ;  /* 0x0000000c02007c0c */ /* 0x000fe2000bf66070 */
[----:B------:R-:W-:-:S03]  /*01e0*/  IMAD.MOV.U32 R7, RZ, RZ, RZ ;  /* 0x000000ffff077224 */ /* 0x000fc600078e00ff */
[----:B------:R-:W-:-:S13]  /*01f0*/  ISETP.GE.U32.AND.EX P3, PT, R13, UR13, PT, P3 ;  /* 0x0000000d0d007c0c */ /* 0x000fda000bf66130 */
[----:B------:R-:W0:Y:S02]  /*0200*/  @!P3 LDC.64 R4, c[0x0][0x390] ;  /* 0x0000e400ff04bb82 */ /* 0x000e240000000a00 */
[----:B0-----:R-:W-:-:S04]  /*0210*/  @!P3 LEA R4, P0, R2, R4, 0x2 ;  /* 0x000000040204b211 */ /* 0x001fc800078010ff */
[----:B------:R-:W-:-:S05]  /*0220*/  @!P3 LEA.HI.X R5, R2, R5, R13, 0x2, P0 ;  /* 0x000000050205b211 */ /* 0x000fca00000f140d */
[----:B------:R-:W2:Y:S01]  /*0230*/  @!P3 LDG.E R7, desc[UR10][R4.64] ;  /* 0x0000000a0407b981 */ /* 0x000ea2000c1e1900 */
[----:B------:R-:W-:Y:S01]  /*0240*/  ISETP.NE.AND P4, PT, R14, RZ, PT ;  /* 0x000000ff0e00720c */ /* 0x000fe20003f85270 */
[----:B------:R-:W-:Y:S01]  /*0250*/  BSSY.RECONVERGENT B0, `(.L_x_16) ;  /* 0x000002d000007945 */ /* 0x000fe20003800200 */
[----:B------:R-:W-:Y:S02]  /*0260*/  PLOP3.LUT P5, PT, PT, PT, PT, 0x8, 0x80 ;  /* 0x000000000080781c */ /* 0x000fe40003fae170 */
[----:B------:R-:W-:Y:S02]  /*0270*/  PLOP3.LUT P1, PT, PT, PT, PT, 0x8, 0x80 ;  /* 0x000000000080781c */ /* 0x000fe40003f2e170 */
[----:B------:R-:W-:Y:S02]  /*0280*/  PLOP3.LUT P2, PT, PT, PT, PT, 0x8, 0x80 ;  /* 0x000000000080781c */ /* 0x000fe40003f4e170 */
[----:B------:R-:W-:Y:S01]  /*0290*/  PLOP3.LUT P0, PT, PT, PT, PT, 0x8, 0x80 ;  /* 0x000000000080781c */ /* 0x000fe20003f0e170 */
[----:B--2---:R0:W-:Y:S01]  /*02a0*/  STS [R12], R7 ;  /* 0x000000070c007388 */ /* 0x0041e20000000800 */
[----:B------:R-:W-:Y:S06]  /*02b0*/  BAR.SYNC.DEFER_BLOCKING 0x0 ;  /* 0x0000000000007b1d */ /* 0x000fec0000010000 */
[----:B------:R-:W-:Y:S05]  /*02c0*/  @!P4 BRA `(.L_x_17) ;  /* 0x000000000094c947 */ /* 0x000fea0003800000 */
[----:B------:R-:W-:Y:S01]  /*02d0*/  LDS R4, [R12+-0x4] ;  /* 0xfffffc000c047984 */ /* 0x000fe20000000800 */
[----:B------:R-:W-:-:S03]  /*02e0*/  ISETP.NE.AND P6, PT, R14, 0x1, PT ;  /* 0x000000010e00780c */ /* 0x000fc60003fc5270 */
[----:B------:R-:W1:Y:S02]  /*02f0*/  LDS R5, [R12] ;  /* 0x000000000c057984 */ /* 0x000e640000000800 */
[----:B-1----:R-:W-:-:S05]  /*0300*/  FADD R5, R4, R5 ;  /* 0x0000000504057221 */ /* 0x002fca0000000000 */
[----:B------:R1:W-:Y:S03]  /*0310*/  STS [R12], R5 ;  /* 0x000000050c007388 */ /* 0x0003e60000000800 */
[----:B------:R-:W-:Y:S05]  /*0320*/  @!P6 BRA `(.L_x_17) ;  /* 0x00000000007ce947 */ /* 0x000fea0003800000 */
[----:B------:R-:W-:Y:S01]  /*0330*/  LDS R4, [R12+-0x8] ;  /* 0xfffff8000c047984 */ /* 0x000fe20000000800 */
[----:B------:R-:W-:Y:S02]  /*0340*/  ISETP.GE.U32.AND P6, PT, R14, 0x4, PT ;  /* 0x000000040e00780c */ /* 0x000fe40003fc6070 */
[----:B------:R-:W-:Y:S01]  /*0350*/  PLOP3.LUT P2, PT, PT, PT, PT, 0x80, 0x8 ;  /* 0x000000000008781c */ /* 0x000fe20003f4f070 */
[----:B-1----:R-:W1:Y:S01]  /*0360*/  LDS R5, [R12] ;  /* 0x000000000c057984 */ /* 0x002e620000000800 */
[----:B------:R-:W-:Y:S02]  /*0370*/  PLOP3.LUT P1, PT, PT, PT, PT, 0x8, 0x80 ;  /* 0x000000000080781c */ /* 0x000fe40003f2e170 */
[----:B------:R-:W-:Y:S01]  /*0380*/  PLOP3.LUT P0, PT, PT, PT, PT, 0x8, 0x80 ;  /* 0x000000000080781c */ /* 0x000fe20003f0e170 */
[----:B-1----:R-:W-:-:S05]  /*0390*/  FADD R5, R4, R5 ;  /* 0x0000000504057221 */ /* 0x002fca0000000000 */
[----:B------:R2:W-:Y:S01]  /*03a0*/  STS [R12], R5 ;  /* 0x000000050c007388 */ /* 0x0005e20000000800 */
[----:B------:R-:W-:Y:S06]  /*03b0*/  @!P6 BRA `(.L_x_17) ;  /* 0x000000000058e947 */ /* 0x000fec0003800000 */
[----:B------:R-:W-:Y:S01]  /*03c0*/  LDS R4, [R12+-0x10] ;  /* 0xfffff0000c047984 */ /* 0x000fe20000000800 */
[----:B------:R-:W-:Y:S02]  /*03d0*/  ISETP.GE.U32.AND P6, PT, R14, 0x8, PT ;  /* 0x000000080e00780c */ /* 0x000fe40003fc6070 */
[----:B------:R-:W-:Y:S01]  /*03e0*/  PLOP3.LUT P1, PT, PT, PT, PT, 0x80, 0x8 ;  /* 0x000000000008781c */ /* 0x000fe20003f2f070 */
[----:B--2---:R-:W1:Y:S01]  /*03f0*/  LDS R5, [R12] ;  /* 0x000000000c057984 */ /* 0x004e620000000800 */
        /* <DEDUP_REMOVED lines=8> */
[----:B---3--:R-:W1:Y:S10]  /*0480*/  LDS R5, [R12] ;  /* 0x000000000c057984 */ /* 0x008e740000000800 */
[----:B------:R-:W-:-:S02]  /*0490*/  @P0 PLOP3.LUT P5, PT, PT, PT, PT, 0x80, 0x8 ;  /* 0x000000000008081c */ /* 0x000fc40003faf070 */
[----:B------:R-:W-:Y:S01]  /*04a0*/  @P0 PLOP3.LUT P2, PT, PT, PT, PT, 0x80, 0x8 ;  /* 0x000000000008081c */ /* 0x000fe20003f4f070 */
[----:B-1----:R-:W-:-:S05]  /*04b0*/  FADD R5, R4, R5 ;  /* 0x0000000504057221 */ /* 0x002fca0000000000 */
[----:B------:R-:W-:Y:S04]  /*04c0*/  STS [R12], R5 ;  /* 0x000000050c007388 */ /* 0x000fe80000000800 */
[----:B------:R-:W-:Y:S04]  /*04d0*/  @P0 LDS R4, [R12+-0x40] ;  /* 0xffffc0000c040984 */ /* 0x000fe80000000800 */
[----:B0-----:R-:W0:Y:S02]  /*04e0*/  @P0 LDS R7, [R12] ;  /* 0x000000000c070984 */ /* 0x001e240000000800 */
[----:B0-----:R-:W-:-:S05]  /*04f0*/  @P0 FADD R7, R4, R7 ;  /* 0x0000000704070221 */ /* 0x001fca0000000000 */
[----:B------:R0:W-:Y:S01]  /*0500*/  @P0 STS [R12], R7 ;  /* 0x000000070c000388 */ /* 0x0001e20000000800 */
[----:B------:R-:W-:-:S13]  /*0510*/  PLOP3.LUT P0, PT, PT, PT, PT, 0x80, 0x8 ;  /* 0x000000000008781c */ /* 0x000fda0003f0f070 */
.L_x_17:
[----:B------:R-:W-:Y:S05]  /*0520*/  BSYNC.RECONVERGENT B0 ;  /* 0x0000000000007941 */ /* 0x000fea0003800200 */
.L_x_16:
[----:B------:R-:W5:Y:S01]  /*0530*/  LDS R15, [R12] ;  /* 0x000000000c0f7984 */ /* 0x000f620000000800 */
[----:B------:R-:W-:Y:S01]  /*0540*/  BAR.SYNC.DEFER_BLOCKING 0x0 ;  /* 0x0000000000007b1d */ /* 0x000fe20000010000 */
[----:B------:R-:W-:-:S05]  /*0550*/  ISETP.NE.AND P6, PT, R14, 0x1f, PT ;  /* 0x0000001f0e00780c */ /* 0x000fca0003fc5270 */
[----:B------:R-:W-:Y:S08]  /*0560*/  BSSY.RECONVERGENT B0, `(.L_x_18) ;  /* 0x000001a000007945 */ /* 0x000ff00003800200 */
[----:B-----5:R0:W-:Y:S01]  /*0570*/  @!P6 STS [R11+UR4+0x40], R15 ;  /* 0x0000400f0b00e988 */ /* 0x0201e20008000804 */
[----:B------:R-:W-:Y:S01]  /*0580*/  BAR.SYNC.DEFER_BLOCKING 0x0 ;  /* 0x0000000000007b1d */ /* 0x000fe20000010000 */
[----:B------:R-:W-:-:S13]  /*0590*/  ISETP.GT.U32.AND P6, PT, R0, 0x1f, PT ;  /* 0x0000001f0000780c */ /* 0x000fda0003fc4070 */
[----:B0-----:R-:W-:Y:S05]  /*05a0*/  @P6 BRA `(.L_x_19) ;  /* 0x0000000000546947 */ /* 0x001fea0003800000 */
[----:B------:R-:W-:Y:S04]  /*05b0*/  @P4 LDS R4, [R12+0x3c] ;  /* 0x00003c000c044984 */ /* 0x000fe80000000800 */
[----:B-123--:R-:W0:Y:S02]  /*05c0*/  @P4 LDS R5, [R12+0x40] ;  /* 0x000040000c054984 */ /* 0x00ee240000000800 */
[----:B0-----:R-:W-:-:S05]  /*05d0*/  @P4 FADD R5, R4, R5 ;  /* 0x0000000504054221 */ /* 0x001fca0000000000 */
[----:B------:R-:W-:Y:S04]  /*05e0*/  @P4 STS [R12+0x40], R5 ;  /* 0x000040050c004388 */ /* 0x000fe80000000800 */
[----:B------:R-:W-:Y:S04]  /*05f0*/  @P2 LDS R4, [R12+0x38] ;  /* 0x000038000c042984 */ /* 0x000fe80000000800 */
[----:B------:R-:W0:Y:S02]  /*0600*/  @P2 LDS R7, [R12+0x40] ;  /* 0x000040000c072984 */ /* 0x000e240000000800 */
        /* <DEDUP_REMOVED lines=10> */
[----:B------:R-:W-:Y:S04]  /*06b0*/  @P5 LDS R4, [R12] ;  /* 0x000000000c045984 */ /* 0x000fe80000000800 */
[----:B------:R-:W0:Y:S02]  /*06c0*/  @P5 LDS R5, [R12+0x40] ;  /* 0x000040000c055984 */ /* 0x000e240000000800 */
[----:B0-----:R-:W-:-:S05]  /*06d0*/  @P5 FADD R5, R4, R5 ;  /* 0x0000000504055221 */ /* 0x001fca0000000000 */
[----:B------:R0:W-:Y:S04]  /*06e0*/  @P5 STS [R12+0x40], R5 ;  /* 0x000040050c005388 */ /* 0x0001e80000000800 */
[----:B------:R0:W1:Y:S02]  /*06f0*/  LDS R4, [R12+0x40] ;  /* 0x000040000c047984 */ /* 0x0000640000000800 */
.L_x_19:
[----:B------:R-:W-:Y:S05]  /*0700*/  BSYNC.RECONVERGENT B0 ;  /* 0x0000000000007941 */ /* 0x000fea0003800200 */
.L_x_18:
[----:B------:R-:W-:Y:S01]  /*0710*/  BAR.SYNC.DEFER_BLOCKING 0x0 ;  /* 0x0000000000007b1d */ /* 0x000fe20000010000 */
[----:B------:R-:W-:Y:S02]  /*0720*/  ISETP.GE.U32.AND P0, PT, R0, 0x20, PT ;  /* 0x000000200000780c */ /* 0x000fe40003f06070 */
[----:B------:R-:W-:-:S13]  /*0730*/  ISETP.NE.AND P2, PT, R16, RZ, PT ;  /* 0x000000ff1000720c */ /* 0x000fda0003f45270 */
[----:B------:R-:W5:Y:S01]  /*0740*/  @!P2 LDC.64 R6, c[0x0][0x388] ;  /* 0x0000e200ff06ab82 */ /* 0x000f620000000a00 */
[----:B-1----:R-:W1:Y:S07]  /*0750*/  @P0 LDS R4, [R11+UR4+0x3c] ;  /* 0x00003c040b040984 */ /* 0x002e6e0008000800 */
[----:B------:R-:W-:Y:S01]  /*0760*/  BAR.SYNC.DEFER_BLOCKING 0x0 ;  /* 0x0000000000007b1d */ /* 0x000fe20000010000 */
[----:B-----5:R-:W-:-:S04]  /*0770*/  @!P2 LEA R6, P1, R9, R6, 0x2 ;  /* 0x000000060906a211 */ /* 0x020fc800078210ff */
[----:B------:R-:W-:Y:S01]  /*0780*/  @!P2 LEA.HI.X R7, R9, R7, R10, 0x2, P1 ;  /* 0x000000070907a211 */ /* 0x000fe200008f140a */
[----:B-1----:R-:W-:Y:S02]  /*0790*/  @P0 FADD R15, R15, R4 ;  /* 0x000000040f0f0221 */ /* 0x002fe40000000000 */
[----:B0-23--:R-:W0:Y:S03]  /*07a0*/  @!P3 LDC.64 R4, c[0x0][0x380] ;  /* 0x0000e000ff04bb82 */ /* 0x00de260000000a00 */
[----:B------:R-:W-:Y:S05]  /*07b0*/  STS [R12], R15 ;  /* 0x0000000f0c007388 */ /* 0x000fea0000000800 */
[----:B------:R-:W-:Y:S08]  /*07c0*/  BAR.SYNC.DEFER_BLOCKING 0x0 ;  /* 0x0000000000007b1d */ /* 0x000ff00000010000 */
[----:B------:R-:W-:Y:S01]  /*07d0*/  BAR.SYNC.DEFER_BLOCKING 0x0 ;  /* 0x0000000000007b1d */ /* 0x000fe20000010000 */
[----:B0-----:R-:W-:-:S04]  /*07e0*/  @!P3 LEA R4, P0, R2, R4, 0x2 ;  /* 0x000000040204b211 */ /* 0x001fc800078010ff */
[----:B------:R-:W-:Y:S02]  /*07f0*/  @!P3 LEA.HI.X R5, R2, R5, R13, 0x2, P0 ;  /* 0x000000050205b211 */ /* 0x000fe400000f140d */
[----:B----4-:R-:W-:-:S05]  /*0800*/  IADD3 R9, P0, PT, R8, R9, RZ ;  /* 0x0000000908097210 */ /* 0x010fca0007f1e0ff */
[----:B------:R-:W-:Y:S01]  /*0810*/  IMAD.X R10, RZ, RZ, R10, P0 ;  /* 0x000000ffff0a7224 */ /* 0x000fe200000e060a */
[----:B------:R-:W-:-:S04]  /*0820*/  ISETP.GE.U32.AND P0, PT, R9, UR14, PT ;  /* 0x0000000e09007c0c */ /* 0x000fc8000bf06070 */
[----:B------:R-:W-:Y:S01]  /*0830*/  ISETP.GE.U32.AND.EX P0, PT, R10, UR15, PT, P0 ;  /* 0x0000000f0a007c0c */ /* 0x000fe2000bf06100 */
[----:B------:R-:W0:Y:S04]  /*0840*/  @!P3 LDS R3, [R12] ;  /* 0x000000000c03b984 */ /* 0x000e280000000800 */
[----:B0-----:R0:W-:Y:S04]  /*0850*/  @!P3 STG.E desc[UR10][R4.64], R3 ;  /* 0x000000030400b986 */ /* 0x0011e8000c10190a */
[----:B------:R0:W-:Y:S04]  /*0860*/  @!P2 STG.E desc[UR10][R6.64], R15 ;  /* 0x0000000f0600a986 */ /* 0x0001e8000c10190a */
[----:B------:R-:W-:Y:S05]  /*0870*/  @!P0 BRA `(.L_x_20) ;  /* 0xfffffff800408947 */ /* 0x000fea000383ffff */
[----:B------:R-:W-:Y:S05]  /*0880*/  EXIT ;  /* 0x000000000000794d */ /* 0x000fea0003800000 */
.L_x_21:
        /* <DEDUP_REMOVED lines=15> */
.L_x_46:


//--------------------- .text._Z20scanAndWritePartialsIfLb0EEvPT_S1_S1_mm --------------------------
	.section	.text._Z20scanAndWritePartialsIfLb0EEvPT_S1_S1_mm,"ax",@progbits
	.align	128
        .global         _Z20scanAndWritePartialsIfLb0EEvPT_S1_S1_mm
        .type           _Z20scanAndWritePartialsIfLb0EEvPT_S1_S1_mm,@function
        .size           _Z20scanAndWritePartialsIfLb0EEvPT_S1_S1_mm,(.L_x_47 - _Z20scanAndWritePartialsIfLb0EEvPT_S1_S1_mm)
        .other          _Z20scanAndWritePartialsIfLb0EEvPT_S1_S1_mm,@"STO_CUDA_ENTRY STV_DEFAULT"
_Z20scanAndWritePartialsIfLb0EEvPT_S1_S1_mm:
.text._Z20scanAndWritePartialsIfLb0EEvPT_S1_S1_mm:
        /* <DEDUP_REMOVED lines=20> */
.L_x_26:
[----:B------:R-:W-:Y:S02]  /*0140*/  IMAD.MOV.U32 R2, RZ, RZ, R0 ;  /* 0x000000ffff027224 */ /* 0x000fe400078e0000 */
[----:B0-----:R-:W-:Y:S02]  /*0150*/  IMAD.MOV.U32 R3, RZ, RZ, RZ ;  /* 0x000000ffff037224 */ /* 0x001fe400078e00ff */
[C---:B----4-:R-:W-:Y:S02]  /*0160*/  IMAD R7, R4.reuse, UR4, RZ ;  /* 0x0000000404077c24 */ /* 0x050fe4000f8e02ff */
        /* <DEDUP_REMOVED lines=49> */
[----:B---3--:R-:W1:Y:S01]  /*0480*/  LDS R9, [R6] ;  /* 0x0000000006097984 */ /* 0x008e620000000800 */
[----:B------:R-:W-:-:S09]  /*0490*/  PLOP3.LUT P0, PT, PT, PT, PT, 0x80, 0x8 ;  /* 0x000000000008781c */ /* 0x000fd20003f0f070 */
[----:B------:R-:W-:Y:S02]  /*04a0*/  @P6 PLOP3.LUT P5, PT, PT, PT, PT, 0x80, 0x8 ;  /* 0x000000000008681c */ /* 0x000fe40003faf070 */
[----:B------:R-:W-:Y:S01]  /*04b0*/  @P6 PLOP3.LUT P2, PT, PT, PT, PT, 0x80, 0x8 ;  /* 0x000000000008681c */ /* 0x000fe20003f4f070 */
[----:B-1----:R-:W-:-:S05]  /*04c0*/  FADD R9, R8, R9 ;  /* 0x0000000908097221 */ /* 0x002fca0000000000 */
[----:B------:R-:W-:Y:S04]  /*04d0*/  STS [R6], R9 ;  /* 0x0000000906007388 */ /* 0x000fe80000000800 */
[----:B------:R-:W-:Y:S04]  /*04e0*/  @P6 LDS R8, [R6+-0x40] ;  /* 0xffffc00006086984 */ /* 0x000fe80000000800 */
[----:B0-----:R-:W0:Y:S02]  /*04f0*/  @P6 LDS R11, [R6] ;  /* 0x00000000060b6984 */ /* 0x001e240000000800 */
[----:B0-----:R-:W-:-:S05]  /*0500*/  @P6 FADD R11, R8, R11 ;  /* 0x0000000b080b6221 */ /* 0x001fca0000000000 */
[----:B------:R4:W-:Y:S02]  /*0510*/  @P6 STS [R6], R11 ;  /* 0x0000000b06006388 */ /* 0x0009e40000000800 */
.L_x_23:
[----:B------:R-:W-:Y:S05]  /*0520*/  BSYNC.RECONVERGENT B0 ;  /* 0x0000000000007941 */ /* 0x000fea0003800200 */
.L_x_22:
[----:B0---4-:R-:W0:Y:S01]  /*0530*/  LDS R11, [R6] ;  /* 0x00000000060b7984 */ /* 0x011e220000000800 */
[----:B------:R-:W-:Y:S01]  /*0540*/  BAR.SYNC.DEFER_BLOCKING 0x0 ;  /* 0x0000000000007b1d */ /* 0x000fe20000010000 */
[----:B------:R-:W-:-:S05]  /*0550*/  ISETP.NE.AND P6, PT, R10, 0x1f, PT ;  /* 0x0000001f0a00780c */ /* 0x000fca0003fc5270 */
[----:B------:R-:W-:Y:S08]  /*0560*/  BSSY.RECONVERGENT B0, `(.L_x_24) ;  /* 0x000001a000007945 */ /* 0x000ff00003800200 */
[----:B0-----:R0:W-:Y:S01]  /*0570*/  @!P6 STS [R5+UR5+0x40], R11 ;  /* 0x0000400b0500e988 */ /* 0x0011e20008000805 */
        /* <DEDUP_REMOVED lines=23> */
[----:B------:R0:W4:Y:S02]  /*06f0*/  LDS R8, [R6+0x40] ;  /* 0x0000400006087984 */ /* 0x0001240000000800 */
.L_x_25:
[----:B------:R-:W-:Y:S05]  /*0700*/  BSYNC.RECONVERGENT B0 ;  /* 0x0000000000007941 */ /* 0x000fea0003800200 */
.L_x_24:
[----:B------:R-:W-:Y:S01]  /*0710*/  BAR.SYNC.DEFER_BLOCKING 0x0 ;  /* 0x0000000000007b1d */ /* 0x000fe20000010000 */
[----:B------:R-:W-:-:S13]  /*0720*/  ISETP.GE.U32.AND P0, PT, R0, 0x20, PT ;  /* 0x000000200000780c */ /* 0x000fda0003f06070 */
[----:B----4-:R-:W4:Y:S02]  /*0730*/  @P0 LDS R8, [R5+UR5+0x3c] ;  /* 0x00003c0505080984 */ /* 0x010f240008000800 */
[----:B----4-:R-:W-:Y:S01]  /*0740*/  @P0 FADD R11, R11, R8 ;  /* 0x000000080b0b0221 */ /* 0x010fe20000000000 */
[----:B------:R-:W-:Y:S08]  /*0750*/  BAR.SYNC.DEFER_BLOCKING 0x0 ;  /* 0x0000000000007b1d */ /* 0x000ff00000010000 */
[----:B0123--:R-:W0:Y:S01]  /*0760*/  @!P3 LDC.64 R8, c[0x0][0x380] ;  /* 0x0000e000ff08bb82 */ /* 0x00fe220000000a00 */
[----:B------:R-:W-:Y:S07]  /*0770*/  STS [R6], R11 ;  /* 0x0000000b06007388 */ /* 0x000fee0000000800 */
[----:B------:R-:W-:Y:S08]  /*0780*/  BAR.SYNC.DEFER_BLOCKING 0x0 ;  /* 0x0000000000007b1d */ /* 0x000ff00000010000 */
[----:B------:R-:W-:Y:S01]  /*0790*/  BAR.SYNC.DEFER_BLOCKING 0x0 ;  /* 0x0000000000007b1d */ /* 0x000fe20000010000 */
[----:B0-----:R-:W-:-:S04]  /*07a0*/  @!P3 LEA R8, P0, R2, R8, 0x2 ;  /* 0x000000080208b211 */ /* 0x001fc800078010ff */
[----:B------:R-:W-:Y:S01]  /*07b0*/  @!P3 LEA.HI.X R9, R2, R9, R7, 0x2, P0 ;  /* 0x000000090209b211 */ /* 0x000fe200000f1407 */
[----:B------:R-:W0:Y:S04]  /*07c0*/  @!P3 LDS R3, [R6] ;  /* 0x000000000603b984 */ /* 0x000e280000000800 */
[----:B0-----:R0:W-:Y:S01]  /*07d0*/  @!P3 STG.E desc[UR8][R8.64], R3 ;  /* 0x000000030800b986 */ /* 0x0011e2000c101908 */
[----:B------:R-:W-:Y:S05]  /*07e0*/  BRA.U !UP0, `(.L_x_26) ;  /* 0xfffffff908547547 */ /* 0x000fea000b83ffff */
[----:B------:R-:W-:Y:S05]  /*07f0*/  EXIT ;  /* 0x000000000000794d */ /* 0x000fea0003800000 */
.L_x_27:
        /* <DEDUP_REMOVED lines=16> */
.L_x_47:


//--------------------- .text._Z14scanAddBaseSumIiEvPT_S1_mm --------------------------
	.section	.text._Z14scanAddBaseSumIiEvPT_S1_mm,"ax",@progbits
	.align	128
        .global         _Z14scanAddBaseSumIiEvPT_S1_mm
        .type           _Z14scanAddBaseSumIiEvPT_S1_mm,@function
        .size           _Z14scanAddBaseSumIiEvPT_S1_mm,(.L_x_48 - _Z14scanAddBaseSumIiEvPT_S1_mm)
        .other          _Z14scanAddBaseSumIiEvPT_S1_mm,@"STO_CUDA_ENTRY STV_DEFAULT"
_Z14scanAddBaseSumIiEvPT_S1_mm:
.text._Z14scanAddBaseSumIiEvPT_S1_mm:
        /* <DEDUP_REMOVED lines=15> */
.L_x_28:
        /* <DEDUP_REMOVED lines=18> */
[----:B---3--:R-:W-:-:S05]  /*0210*/  IMAD.IADD R7, R0, 0x1, R7 ;  /* 0x0000000100077824 */ /* 0x008fca00078e0207 */
[----:B------:R0:W-:Y:S07]  /*0220*/  STG.E desc[UR6][R2.64], R7 ;  /* 0x0000000702007986 */ /* 0x0001ee000c101906 */
[----:B------:R-:W-:Y:S05]  /*0230*/  @!P0 BRA `(.L_x_28) ;  /* 0xfffffffc00ac8947 */ /* 0x000fea000383ffff */
[----:B------:R-:W-:Y:S05]  /*0240*/  EXIT ;  /* 0x000000000000794d */ /* 0x000fea0003800000 */
.L_x_29:
        /* <DEDUP_REMOVED lines=11> */
.L_x_48:


//--------------------- .text._Z20scanAndWritePartialsIiLb1EEvPT_S1_S1_mm --------------------------
	.section	.text._Z20scanAndWritePartialsIiLb1EEvPT_S1_S1_mm,"ax",@progbits
	.align	128
        .global         _Z20scanAndWritePartialsIiLb1EEvPT_S1_S1_mm
        .type           _Z20scanAndWritePartialsIiLb1EEvPT_S1_S1_mm,@function
        .size           _Z20scanAndWritePartialsIiLb1EEvPT_S1_S1_mm,(.L_x_49 - _Z20scanAndWritePartialsIiLb1EEvPT_S1_S1_mm)
        .other          _Z20scanAndWritePartialsIiLb1EEvPT_S1_S1_mm,@"STO_CUDA_ENTRY STV_DEFAULT"
_Z20scanAndWritePartialsIiLb1EEvPT_S1_S1_mm:
.text._Z20scanAndWritePartialsIiLb1EEvPT_S1_S1_mm:
        /* <DEDUP_REMOVED lines=24> */
.L_x_34:
        /* <DEDUP_REMOVED lines=24> */
[----:B-1----:R-:W-:-:S05]  /*0300*/  IMAD.IADD R5, R4, 0x1, R5 ;  /* 0x0000000104057824 */ /* 0x002fca00078e0205 */
        /* <DEDUP_REMOVED lines=8> */
[----:B-1----:R-:W-:-:S05]  /*0390*/  IMAD.IADD R5, R4, 0x1, R5 ;  /* 0x0000000104057824 */ /* 0x002fca00078e0205 */
        /* <DEDUP_REMOVED lines=17> */
[----:B-1----:R-:W-:-:S05]  /*04b0*/  IMAD.IADD R5, R4, 0x1, R5 ;  /* 0x0000000104057824 */ /* 0x002fca00078e0205 */
[----:B------:R-:W-:Y:S04]  /*04c0*/  STS [R12], R5 ;  /* 0x000000050c007388 */ /* 0x000fe80000000800 */
[----:B------:R-:W-:Y:S04]  /*04d0*/  @P0 LDS R4, [R12+-0x40] ;  /* 0xffffc0000c040984 */ /* 0x000fe80000000800 */
[----:B0-----:R-:W0:Y:S02]  /*04e0*/  @P0 LDS R7, [R12] ;  /* 0x000000000c070984 */ /* 0x001e240000000800 */
[----:B0-----:R-:W-:-:S05]  /*04f0*/  @P0 IMAD.IADD R7, R4, 0x1, R7 ;  /* 0x0000000104070824 */ /* 0x001fca00078e0207 */
[----:B------:R0:W-:Y:S01]  /*0500*/  @P0 STS [R12], R7 ;  /* 0x000000070c000388 */ /* 0x0001e20000000800 */
[----:B------:R-:W-:-:S13]  /*0510*/  PLOP3.LUT P0, PT, PT, PT, PT, 0x80, 0x8 ;  /* 0x000000000008781c */ /* 0x000fda0003f0f070 */
.L_x_31:
[----:B------:R-:W-:Y:S05]  /*0520*/  BSYNC.RECONVERGENT B0 ;  /* 0x0000000000007941 */ /* 0x000fea0003800200 */
.L_x_30:
        /* <DEDUP_REMOVED lines=10> */
[----:B0-----:R-:W-:-:S05]  /*05d0*/  @P4 IMAD.IADD R5, R4, 0x1, R5 ;  /* 0x0000000104054824 */ /* 0x001fca00078e0205 */
[----:B------:R-:W-:Y:S04]  /*05e0*/  @P4 STS [R12+0x40], R5 ;  /* 0x000040050c004388 */ /* 0x000fe80000000800 */
[----:B------:R-:W-:Y:S04]  /*05f0*/  @P2 LDS R4, [R12+0x38] ;  /* 0x000038000c042984 */ /* 0x000fe80000000800 */
[----:B------:R-:W0:Y:S02]  /*0600*/  @P2 LDS R7, [R12+0x40] ;  /* 0x000040000c072984 */ /* 0x000e240000000800 */
        /* <DEDUP_REMOVED lines=10> */
[----:B------:R-:W-:Y:S04]  /*06b0*/  @P5 LDS R4, [R12] ;  /* 0x000000000c045984 */ /* 0x000fe80000000800 */
[----:B------:R-:W0:Y:S02]  /*06c0*/  @P5 LDS R5, [R12+0x40] ;  /* 0x000040000c055984 */ /* 0x000e240000000800 */
[----:B0-----:R-:W-:-:S05]  /*06d0*/  @P5 IMAD.IADD R5, R4, 0x1, R5 ;  /* 0x0000000104055824 */ /* 0x001fca00078e0205 */
[----:B------:R0:W-:Y:S04]  /*06e0*/  @P5 STS [R12+0x40], R5 ;  /* 0x000040050c005388 */ /* 0x0001e80000000800 */
[----:B------:R0:W1:Y:S02]  /*06f0*/  LDS R4, [R12+0x40] ;  /* 0x000040000c047984 */ /* 0x0000640000000800 */
.L_x_33:
[----:B------:R-:W-:Y:S05]  /*0700*/  BSYNC.RECONVERGENT B0 ;  /* 0x0000000000007941 */ /* 0x000fea0003800200 */
.L_x_32:
        /* <DEDUP_REMOVED lines=8> */
[----:B-1----:R-:W-:Y:S02]  /*0790*/  @P0 IMAD.IADD R15, R15, 0x1, R4 ;  /* 0x000000010f0f0824 */ /* 0x002fe400078e0204 */
        /* <DEDUP_REMOVED lines=15> */
.L_x_35:
        /* <DEDUP_REMOVED lines=15> */
.L_x_49:


//--------------------- .text._Z20scanAndWritePartialsIiLb0EEvPT_S1_S1_mm --------------------------
	.section	.text._Z20scanAndWritePartialsIiLb0EEvPT_S1_S1_mm,"ax",@progbits
	.align	128
        .global         _Z20scanAndWritePartialsIiLb0EEvPT_S1_S1_mm
        .type           _Z20scanAndWritePartialsIiLb0EEvPT_S1_S1_mm,@function
        .size           _Z20scanAndWritePartialsIiLb0EEvPT_S1_S1_mm,(.L_x_50 - _Z20scanAndWritePartialsIiLb0EEvPT_S1_S1_mm)
        .other          _Z20scanAndWritePartialsIiLb0EEvPT_S1_S1_mm,@"STO_CUDA_ENTRY STV_DEFAULT"
_Z20scanAndWritePartialsIiLb0EEvPT_S1_S1_mm:
.text._Z20scanAndWritePartialsIiLb0EEvPT_S1_S1_mm:
        /* <DEDUP_REMOVED lines=20> */
.L_x_40:
        /* <DEDUP_REMOVED lines=56> */
[----:B-1----:R-:W-:-:S05]  /*04c0*/  IMAD.IADD R9, R8, 0x1, R9 ;  /* 0x0000000108097824 */ /* 0x002fca00078e0209 */
[----:B------:R-:W-:Y:S04]  /*04d0*/  STS [R6], R9 ;  /* 0x0000000906007388 */ /* 0x000fe80000000800 */
[----:B------:R-:W-:Y:S04]  /*04e0*/  @P6 LDS R8, [R6+-0x40] ;  /* 0xffffc00006086984 */ /* 0x000fe80000000800 */
[----:B0-----:R-:W0:Y:S02]  /*04f0*/  @P6 LDS R11, [R6] ;  /* 0x00000000060b6984 */ /* 0x001e240000000800 */
[----:B0-----:R-:W-:-:S05]  /*0500*/  @P6 IMAD.IADD R11, R8, 0x1, R11 ;  /* 0x00000001080b6824 */ /* 0x001fca00078e020b */
[----:B------:R4:W-:Y:S02]  /*0510*/  @P6 STS [R6], R11 ;  /* 0x0000000b06006388 */ /* 0x0009e40000000800 */
.L_x_37:
[----:B------:R-:W-:Y:S05]  /*0520*/  BSYNC.RECONVERGENT B0 ;  /* 0x0000000000007941 */ /* 0x000fea0003800200 */
.L_x_36:
        /* <DEDUP_REMOVED lines=28> */
[----:B------:R0:W4:Y:S02]  /*06f0*/  LDS R8, [R6+0x40] ;  /* 0x0000400006087984 */ /* 0x0001240000000800 */
.L_x_39:
[----:B------:R-:W-:Y:S05]  /*0700*/  BSYNC.RECONVERGENT B0 ;  /* 0x0000000000007941 */ /* 0x000fea0003800200 */
.L_x_38:
[----:B------:R-:W-:Y:S01]  /*0710*/  BAR.SYNC.DEFER_BLOCKING 0x0 ;  /* 0x0000000000007b1d */ /* 0x000fe20000010000 */
[----:B------:R-:W-:-:S13]  /*0720*/  ISETP.GE.U32.AND P0, PT, R0, 0x20, PT ;  /* 0x000000200000780c */ /* 0x000fda0003f06070 */
[----:B----4-:R-:W4:Y:S02]  /*0730*/  @P0 LDS R8, [R5+UR5+0x3c] ;  /* 0x00003c0505080984 */ /* 0x010f240008000800 */
[----:B----4-:R-:W-:Y:S01]  /*0740*/  @P0 IMAD.IADD R11, R11, 0x1, R8 ;  /* 0x000000010b0b0824 */ /* 0x010fe200078e0208 */
        /* <DEDUP_REMOVED lines=11> */
.L_x_41:
        /* <DEDUP_REMOVED lines=16> */
.L_x_50:


//--------------------- .nv.shared._Z14scanAddBaseSumIdEvPT_S1_mm --------------------------
	.section	.nv.shared._Z14scanAddBaseSumIdEvPT_S1_mm,"aw",@nobits
	.sectionflags	@""
	.align	16
	.zero		1024


//--------------------- .nv.shared.reserved.0     --------------------------
	.section	.nv.shared.reserved.0,"aw",@nobits
	.weak		__nv_reservedSMEM_offset_0_alias
	.size		__nv_reservedSMEM_offset_0_alias, 0, 64
	.other		__nv_reservedSMEM_offset_0_alias,@"STO_CUDA_RESERVED_SHARED STV_DEFAULT"
__nv_reservedSMEM_offset_0_alias:
	.zero		0
	.zero		64


//--------------------- .nv.shared._Z20scanAndWritePartialsIdLb1EEvPT_S1_S1_mm --------------------------
	.section	.nv.shared._Z20scanAndWritePartialsIdLb1EEvPT_S1_S1_mm,"aw",@nobits
	.sectionflags	@""
	.align	16
	.zero		1024


//--------------------- .nv.shared._Z20scanAndWritePartialsIdLb0EEvPT_S1_S1_mm --------------------------
	.section	.nv.shared._Z20scanAndWritePartialsIdLb0EEvPT_S1_S1_mm,"aw",@nobits
	.sectionflags	@""
	.align	16
	.zero		1024


//--------------------- .nv.shared._Z14scanAddBaseSumIfEvPT_S1_mm --------------------------
	.section	.nv.shared._Z14scanAddBaseSumIfEvPT_S1_mm,"aw",@nobits
	.sectionflags	@""
	.align	16
	.zero		1024


//--------------------- .nv.shared._Z20scanAndWritePartialsIfLb1EEvPT_S1_S1_mm --------------------------
	.section	.nv.shared._Z20scanAndWritePartialsIfLb1EEvPT_S1_S1_mm,"aw",@nobits
	.sectionflags	@""
	.align	16
	.zero		1024


//--------------------- .nv.shared._Z20scanAndWritePartialsIfLb0EEvPT_S1_S1_mm --------------------------
	.section	.nv.shared._Z20scanAndWritePartialsIfLb0EEvPT_S1_S1_mm,"aw",@nobits
	.sectionflags	@""
	.align	16
	.zero		1024


//--------------------- .nv.shared._Z14scanAddBaseSumIiEvPT_S1_mm --------------------------
	.section	.nv.shared._Z14scanAddBaseSumIiEvPT_S1_mm,"aw",@nobits
	.sectionflags	@""
	.align	16
	.zero		1024


//--------------------- .nv.shared._Z20scanAndWritePartialsIiLb1EEvPT_S1_S1_mm --------------------------
	.section	.nv.shared._Z20scanAndWritePartialsIiLb1EEvPT_S1_S1_mm,"aw",@nobits
	.sectionflags	@""
	.align	16
	.zero		1024


//--------------------- .nv.shared._Z20scanAndWritePartialsIiLb0EEvPT_S1_S1_mm --------------------------
	.section	.nv.shared._Z20scanAndWritePartialsIiLb0EEvPT_S1_S1_mm,"aw",@nobits
	.sectionflags	@""
	.align	16
	.zero		1024


//--------------------- .nv.constant0._Z14scanAddBaseSumIdEvPT_S1_mm --------------------------
	.section	.nv.constant0._Z14scanAddBaseSumIdEvPT_S1_mm,"a",@progbits
	.sectionflags	@""
	.align	4
.nv.constant0._Z14scanAddBaseSumIdEvPT_S1_mm:
	.zero		928


//--------------------- .nv.constant0._Z20scanAndWritePartialsIdLb1EEvPT_S1_S1_mm --------------------------
	.section	.nv.constant0._Z20scanAndWritePartialsIdLb1EEvPT_S1_S1_mm,"a",@progbits
	.sectionflags	@""
	.align	4
.nv.constant0._Z20scanAndWritePartialsIdLb1EEvPT_S1_S1_mm:
	.zero		936


//--------------------- .nv.constant0._Z20scanAndWritePartialsIdLb0EEvPT_S1_S1_mm --------------------------
	.section	.nv.constant0._Z20scanAndWritePartialsIdLb0EEvPT_S1_S1_mm,"a",@progbits
	.sectionflags	@""
	.align	4
.nv.constant0._Z20scanAndWritePartialsIdLb0EEvPT_S1_S1_mm:
	.zero		936


//--------------------- .nv.constant0._Z14scanAddBaseSumIfEvPT_S1_mm --------------------------
	.section	.nv.constant0._Z14scanAddBaseSumIfEvPT_S1_mm,"a",@progbits
	.sectionflags	@""
	.align	4
.nv.constant0._Z14scanAddBaseSumIfEvPT_S1_mm:
	.zero		928


//--------------------- .nv.constant0._Z20scanAndWritePartialsIfLb1EEvPT_S1_S1_mm --------------------------
	.section	.nv.constant0._Z20scanAndWritePartialsIfLb1EEvPT_S1_S1_mm,"a",@progbits
	.sectionflags	@""
	.align	4
.nv.constant0._Z20scanAndWritePartialsIfLb1EEvPT_S1_S1_mm:
	.zero		936


//--------------------- .nv.constant0._Z20scanAndWritePartialsIfLb0EEvPT_S1_S1_mm --------------------------
	.section	.nv.constant0._Z20scanAndWritePartialsIfLb0EEvPT_S1_S1_mm,"a",@progbits
	.sectionflags	@""
	.align	4
.nv.constant0._Z20scanAndWritePartialsIfLb0EEvPT_S1_S1_mm:
	.zero		936


//--------------------- .nv.constant0._Z14scanAddBaseSumIiEvPT_S1_mm --------------------------
	.section	.nv.constant0._Z14scanAddBaseSumIiEvPT_S1_mm,"a",@progbits
	.sectionflags	@""
	.align	4
.nv.constant0._Z14scanAddBaseSumIiEvPT_S1_mm:
	.zero		928


//--------------------- .nv.constant0._Z20scanAndWritePartialsIiLb1EEvPT_S1_S1_mm --------------------------
	.section	.nv.constant0._Z20scanAndWritePartialsIiLb1EEvPT_S1_S1_mm,"a",@progbits
	.sectionflags	@""
	.align	4
.nv.constant0._Z20scanAndWritePartialsIiLb1EEvPT_S1_S1_mm:
	.zero		936


//--------------------- .nv.constant0._Z20scanAndWritePartialsIiLb0EEvPT_S1_S1_mm --------------------------
	.section	.nv.constant0._Z20scanAndWritePartialsIiLb0EEvPT_S1_S1_mm,"a",@progbits
	.sectionflags	@""
	.align	4
.nv.constant0._Z20scanAndWritePartialsIiLb0EEvPT_S1_S1_mm:
	.zero		936


//--------------------- SYMBOLS --------------------------

	.type		.nv.reservedSmem.offset0,@object
	.size		.nv.reservedSmem.offset0,0x4
	.type		.nv.reservedSmem.cap,@object
	.size		.nv.reservedSmem.cap,0x4
